//
// Generated by NVIDIA NVVM Compiler
//
// Compiler Build ID: CL-36424714
// Cuda compilation tools, release 13.0, V13.0.88
// Based on NVVM 20.0.0
//

.version 9.0
.target sm_100
.address_size 64

	// .globl	rope_i_bf16

.visible .entry rope_i_bf16(
	.param .u64 .ptr .align 1 rope_i_bf16_param_0,
	.param .u64 .ptr .align 1 rope_i_bf16_param_1,
	.param .u64 .ptr .align 1 rope_i_bf16_param_2,
	.param .u32 rope_i_bf16_param_3,
	.param .u32 rope_i_bf16_param_4
)
{
	.reg .pred 	%p<2>;
	.reg .b16 	%rs<19>;
	.reg .b32 	%r<11>;
	.reg .b64 	%rd<12>;

	ld.param.u64 	%rd1, [rope_i_bf16_param_0];
	ld.param.u64 	%rd2, [rope_i_bf16_param_1];
	ld.param.u64 	%rd3, [rope_i_bf16_param_2];
	ld.param.u32 	%r4, [rope_i_bf16_param_3];
	ld.param.u32 	%r3, [rope_i_bf16_param_4];
	mov.u32 	%r5, %ctaid.x;
	mov.u32 	%r6, %ntid.x;
	mov.u32 	%r7, %tid.x;
	mad.lo.s32 	%r1, %r5, %r6, %r7;
	shl.b32 	%r2, %r1, 1;
	mul.lo.s32 	%r8, %r3, %r4;
	setp.ge.u32 	%p1, %r2, %r8;
	@%p1 bra 	$L__BB0_2;
	cvta.to.global.u64 	%rd4, %rd1;
	cvta.to.global.u64 	%rd5, %rd2;
	cvta.to.global.u64 	%rd6, %rd3;
	shr.u32 	%r9, %r3, 1;
	rem.u32 	%r10, %r1, %r9;
	mul.wide.u32 	%rd7, %r10, 2;
	add.s64 	%rd8, %rd4, %rd7;
	ld.global.u16 	%rs3, [%rd8];
	add.s64 	%rd9, %rd5, %rd7;
	ld.global.u16 	%rs6, [%rd9];
	mul.wide.s32 	%rd10, %r2, 2;
	add.s64 	%rd11, %rd6, %rd10;
	ld.global.u16 	%rs2, [%rd11];
	ld.global.u16 	%rs5, [%rd11+2];
	// begin inline asm
	{ mul.bf16 %rs1,%rs2,%rs3; }

	// end inline asm
	// begin inline asm
	{ mul.bf16 %rs4,%rs5,%rs6; }

	// end inline asm
	// begin inline asm
	{ sub.bf16 %rs7,%rs1,%rs4; }

	// end inline asm
	st.global.u16 	[%rd11], %rs7;
	// begin inline asm
	{ mul.bf16 %rs10,%rs2,%rs6; }

	// end inline asm
	// begin inline asm
	{ mul.bf16 %rs13,%rs5,%rs3; }

	// end inline asm
	// begin inline asm
	{ add.bf16 %rs16,%rs10,%rs13; }

	// end inline asm
	st.global.u16 	[%rd11+2], %rs16;
$L__BB0_2:
	ret;

}
	// .globl	rope_bf16
.visible .entry rope_bf16(
	.param .u64 .ptr .align 1 rope_bf16_param_0,
	.param .u64 .ptr .align 1 rope_bf16_param_1,
	.param .u64 .ptr .align 1 rope_bf16_param_2,
	.param .u32 rope_bf16_param_3,
	.param .u32 rope_bf16_param_4,
	.param .u32 rope_bf16_param_5
)
{
	.reg .pred 	%p<2>;
	.reg .b16 	%rs<19>;
	.reg .b32 	%r<22>;
	.reg .b64 	%rd<14>;

	ld.param.u64 	%rd1, [rope_bf16_param_0];
	ld.param.u64 	%rd2, [rope_bf16_param_1];
	ld.param.u64 	%rd3, [rope_bf16_param_2];
	ld.param.u32 	%r4, [rope_bf16_param_3];
	ld.param.u32 	%r2, [rope_bf16_param_4];
	ld.param.u32 	%r3, [rope_bf16_param_5];
	mov.u32 	%r5, %ctaid.x;
	mov.u32 	%r6, %ntid.x;
	mov.u32 	%r7, %tid.x;
	mad.lo.s32 	%r1, %r5, %r6, %r7;
	shl.b32 	%r8, %r1, 1;
	mul.lo.s32 	%r9, %r2, %r4;
	setp.ge.u32 	%p1, %r8, %r9;
	@%p1 bra 	$L__BB1_2;
	cvta.to.global.u64 	%rd4, %rd1;
	cvta.to.global.u64 	%rd5, %rd2;
	cvta.to.global.u64 	%rd6, %rd3;
	shr.u32 	%r10, %r2, 1;
	div.u32 	%r11, %r1, %r10;
	mul.lo.s32 	%r12, %r11, %r10;
	sub.s32 	%r13, %r1, %r12;
	shr.u32 	%r14, %r3, 1;
	div.u32 	%r15, %r13, %r14;
	mul.lo.s32 	%r16, %r15, %r14;
	sub.s32 	%r17, %r13, %r16;
	mul.lo.s32 	%r18, %r11, %r2;
	mad.lo.s32 	%r19, %r15, %r3, %r18;
	add.s32 	%r20, %r19, %r17;
	add.s32 	%r21, %r20, %r14;
	mul.wide.u32 	%rd7, %r13, 2;
	add.s64 	%rd8, %rd4, %rd7;
	ld.global.u16 	%rs3, [%rd8];
	add.s64 	%rd9, %rd5, %rd7;
	ld.global.u16 	%rs6, [%rd9];
	mul.wide.u32 	%rd10, %r20, 2;
	add.s64 	%rd11, %rd6, %rd10;
	ld.global.u16 	%rs2, [%rd11];
	mul.wide.u32 	%rd12, %r21, 2;
	add.s64 	%rd13, %rd6, %rd12;
	ld.global.u16 	%rs5, [%rd13];
	// begin inline asm
	{ mul.bf16 %rs1,%rs2,%rs3; }

	// end inline asm
	// begin inline asm
	{ mul.bf16 %rs4,%rs5,%rs6; }

	// end inline asm
	// begin inline asm
	{ sub.bf16 %rs7,%rs1,%rs4; }

	// end inline asm
	st.global.u16 	[%rd11], %rs7;
	// begin inline asm
	{ mul.bf16 %rs10,%rs2,%rs6; }

	// end inline asm
	// begin inline asm
	{ mul.bf16 %rs13,%rs5,%rs3; }

	// end inline asm
	// begin inline asm
	{ add.bf16 %rs16,%rs10,%rs13; }

	// end inline asm
	st.global.u16 	[%rd13], %rs16;
$L__BB1_2:
	ret;

}
	// .globl	rope_thd_bf16
.visible .entry rope_thd_bf16(
	.param .u64 .ptr .align 1 rope_thd_bf16_param_0,
	.param .u64 .ptr .align 1 rope_thd_bf16_param_1,
	.param .u64 .ptr .align 1 rope_thd_bf16_param_2,
	.param .u32 rope_thd_bf16_param_3,
	.param .u32 rope_thd_bf16_param_4,
	.param .u32 rope_thd_bf16_param_5,
	.param .u32 rope_thd_bf16_param_6
)
{
	.reg .pred 	%p<2>;
	.reg .b16 	%rs<19>;
	.reg .b32 	%r<22>;
	.reg .b64 	%rd<14>;

	ld.param.u64 	%rd1, [rope_thd_bf16_param_0];
	ld.param.u64 	%rd2, [rope_thd_bf16_param_1];
	ld.param.u64 	%rd3, [rope_thd_bf16_param_2];
	ld.param.u32 	%r5, [rope_thd_bf16_param_3];
	ld.param.u32 	%r2, [rope_thd_bf16_param_4];
	ld.param.u32 	%r3, [rope_thd_bf16_param_5];
	ld.param.u32 	%r4, [rope_thd_bf16_param_6];
	mov.u32 	%r6, %ctaid.x;
	mov.u32 	%r7, %ntid.x;
	mov.u32 	%r8, %tid.x;
	mad.lo.s32 	%r1, %r6, %r7, %r8;
	shl.b32 	%r9, %r1, 1;
	mul.lo.s32 	%r10, %r2, %r5;
	mul.lo.s32 	%r11, %r10, %r3;
	mul.lo.s32 	%r12, %r11, %r4;
	setp.ge.u32 	%p1, %r9, %r12;
	@%p1 bra 	$L__BB2_2;
	cvta.to.global.u64 	%rd4, %rd1;
	cvta.to.global.u64 	%rd5, %rd2;
	cvta.to.global.u64 	%rd6, %rd3;
	shr.u32 	%r13, %r4, 1;
	div.u32 	%r14, %r1, %r13;
	mul.lo.s32 	%r15, %r14, %r13;
	sub.s32 	%r16, %r1, %r15;
	div.u32 	%r17, %r14, %r3;
	rem.u32 	%r18, %r17, %r2;
	mad.lo.s32 	%r19, %r14, %r4, %r16;
	add.s32 	%r20, %r19, %r13;
	mad.lo.s32 	%r21, %r18, %r13, %r16;
	mul.wide.u32 	%rd7, %r21, 2;
	add.s64 	%rd8, %rd4, %rd7;
	ld.global.u16 	%rs3, [%rd8];
	add.s64 	%rd9, %rd5, %rd7;
	ld.global.u16 	%rs6, [%rd9];
	mul.wide.u32 	%rd10, %r19, 2;
	add.s64 	%rd11, %rd6, %rd10;
	ld.global.u16 	%rs2, [%rd11];
	mul.wide.u32 	%rd12, %r20, 2;
	add.s64 	%rd13, %rd6, %rd12;
	ld.global.u16 	%rs5, [%rd13];
	// begin inline asm
	{ mul.bf16 %rs1,%rs2,%rs3; }

	// end inline asm
	// begin inline asm
	{ mul.bf16 %rs4,%rs5,%rs6; }

	// end inline asm
	// begin inline asm
	{ sub.bf16 %rs7,%rs1,%rs4; }

	// end inline asm
	st.global.u16 	[%rd11], %rs7;
	// begin inline asm
	{ mul.bf16 %rs10,%rs2,%rs6; }

	// end inline asm
	// begin inline asm
	{ mul.bf16 %rs13,%rs5,%rs3; }

	// end inline asm
	// begin inline asm
	{ add.bf16 %rs16,%rs10,%rs13; }

	// end inline asm
	st.global.u16 	[%rd13], %rs16;
$L__BB2_2:
	ret;

}
	// .globl	rope_i_f16
.visible .entry rope_i_f16(
	.param .u64 .ptr .align 1 rope_i_f16_param_0,
	.param .u64 .ptr .align 1 rope_i_f16_param_1,
	.param .u64 .ptr .align 1 rope_i_f16_param_2,
	.param .u32 rope_i_f16_param_3,
	.param .u32 rope_i_f16_param_4
)
{
	.reg .pred 	%p<2>;
	.reg .b16 	%rs<19>;
	.reg .b32 	%r<11>;
	.reg .b64 	%rd<12>;

	ld.param.u64 	%rd1, [rope_i_f16_param_0];
	ld.param.u64 	%rd2, [rope_i_f16_param_1];
	ld.param.u64 	%rd3, [rope_i_f16_param_2];
	ld.param.u32 	%r4, [rope_i_f16_param_3];
	ld.param.u32 	%r3, [rope_i_f16_param_4];
	mov.u32 	%r5, %ctaid.x;
	mov.u32 	%r6, %ntid.x;
	mov.u32 	%r7, %tid.x;
	mad.lo.s32 	%r1, %r5, %r6, %r7;
	shl.b32 	%r2, %r1, 1;
	mul.lo.s32 	%r8, %r3, %r4;
	setp.ge.u32 	%p1, %r2, %r8;
	@%p1 bra 	$L__BB3_2;
	cvta.to.global.u64 	%rd4, %rd1;
	cvta.to.global.u64 	%rd5, %rd2;
	cvta.to.global.u64 	%rd6, %rd3;
	shr.u32 	%r9, %r3, 1;
	rem.u32 	%r10, %r1, %r9;
	mul.wide.u32 	%rd7, %r10, 2;
	add.s64 	%rd8, %rd4, %rd7;
	ld.global.u16 	%rs3, [%rd8];
	add.s64 	%rd9, %rd5, %rd7;
	ld.global.u16 	%rs6, [%rd9];
	mul.wide.s32 	%rd10, %r2, 2;
	add.s64 	%rd11, %rd6, %rd10;
	ld.global.u16 	%rs2, [%rd11];
	ld.global.u16 	%rs5, [%rd11+2];
	// begin inline asm
	{mul.f16 %rs1,%rs2,%rs3;
}
	// end inline asm
	// begin inline asm
	{mul.f16 %rs4,%rs5,%rs6;
}
	// end inline asm
	// begin inline asm
	{sub.f16 %rs7,%rs1,%rs4;
}
	// end inline asm
	st.global.u16 	[%rd11], %rs7;
	// begin inline asm
	{mul.f16 %rs10,%rs2,%rs6;
}
	// end inline asm
	// begin inline asm
	{mul.f16 %rs13,%rs5,%rs3;
}
	// end inline asm
	// begin inline asm
	{add.f16 %rs16,%rs10,%rs13;
}
	// end inline asm
	st.global.u16 	[%rd11+2], %rs16;
$L__BB3_2:
	ret;

}
	// .globl	rope_f16
.visible .entry rope_f16(
	.param .u64 .ptr .align 1 rope_f16_param_0,
	.param .u64 .ptr .align 1 rope_f16_param_1,
	.param .u64 .ptr .align 1 rope_f16_param_2,
	.param .u32 rope_f16_param_3,
	.param .u32 rope_f16_param_4,
	.param .u32 rope_f16_param_5
)
{
	.reg .pred 	%p<2>;
	.reg .b16 	%rs<19>;
	.reg .b32 	%r<22>;
	.reg .b64 	%rd<14>;

	ld.param.u64 	%rd1, [rope_f16_param_0];
	ld.param.u64 	%rd2, [rope_f16_param_1];
	ld.param.u64 	%rd3, [rope_f16_param_2];
	ld.param.u32 	%r4, [rope_f16_param_3];
	ld.param.u32 	%r2, [rope_f16_param_4];
	ld.param.u32 	%r3, [rope_f16_param_5];
	mov.u32 	%r5, %ctaid.x;
	mov.u32 	%r6, %ntid.x;
	mov.u32 	%r7, %tid.x;
	mad.lo.s32 	%r1, %r5, %r6, %r7;
	shl.b32 	%r8, %r1, 1;
	mul.lo.s32 	%r9, %r2, %r4;
	setp.ge.u32 	%p1, %r8, %r9;
	@%p1 bra 	$L__BB4_2;
	cvta.to.global.u64 	%rd4, %rd1;
	cvta.to.global.u64 	%rd5, %rd2;
	cvta.to.global.u64 	%rd6, %rd3;
	shr.u32 	%r10, %r2, 1;
	div.u32 	%r11, %r1, %r10;
	mul.lo.s32 	%r12, %r11, %r10;
	sub.s32 	%r13, %r1, %r12;
	shr.u32 	%r14, %r3, 1;
	div.u32 	%r15, %r13, %r14;
	mul.lo.s32 	%r16, %r15, %r14;
	sub.s32 	%r17, %r13, %r16;
	mul.lo.s32 	%r18, %r11, %r2;
	mad.lo.s32 	%r19, %r15, %r3, %r18;
	add.s32 	%r20, %r19, %r17;
	add.s32 	%r21, %r20, %r14;
	mul.wide.u32 	%rd7, %r13, 2;
	add.s64 	%rd8, %rd4, %rd7;
	ld.global.u16 	%rs3, [%rd8];
	add.s64 	%rd9, %rd5, %rd7;
	ld.global.u16 	%rs6, [%rd9];
	mul.wide.u32 	%rd10, %r20, 2;
	add.s64 	%rd11, %rd6, %rd10;
	ld.global.u16 	%rs2, [%rd11];
	mul.wide.u32 	%rd12, %r21, 2;
	add.s64 	%rd13, %rd6, %rd12;
	ld.global.u16 	%rs5, [%rd13];
	// begin inline asm
	{mul.f16 %rs1,%rs2,%rs3;
}
	// end inline asm
	// begin inline asm
	{mul.f16 %rs4,%rs5,%rs6;
}
	// end inline asm
	// begin inline asm
	{sub.f16 %rs7,%rs1,%rs4;
}
	// end inline asm
	st.global.u16 	[%rd11], %rs7;
	// begin inline asm
	{mul.f16 %rs10,%rs2,%rs6;
}
	// end inline asm
	// begin inline asm
	{mul.f16 %rs13,%rs5,%rs3;
}
	// end inline asm
	// begin inline asm
	{add.f16 %rs16,%rs10,%rs13;
}
	// end inline asm
	st.global.u16 	[%rd13], %rs16;
$L__BB4_2:
	ret;

}
	// .globl	rope_thd_f16
.visible .entry rope_thd_f16(
	.param .u64 .ptr .align 1 rope_thd_f16_param_0,
	.param .u64 .ptr .align 1 rope_thd_f16_param_1,
	.param .u64 .ptr .align 1 rope_thd_f16_param_2,
	.param .u32 rope_thd_f16_param_3,
	.param .u32 rope_thd_f16_param_4,
	.param .u32 rope_thd_f16_param_5,
	.param .u32 rope_thd_f16_param_6
)
{
	.reg .pred 	%p<2>;
	.reg .b16 	%rs<19>;
	.reg .b32 	%r<22>;
	.reg .b64 	%rd<14>;

	ld.param.u64 	%rd1, [rope_thd_f16_param_0];
	ld.param.u64 	%rd2, [rope_thd_f16_param_1];
	ld.param.u64 	%rd3, [rope_thd_f16_param_2];
	ld.param.u32 	%r5, [rope_thd_f16_param_3];
	ld.param.u32 	%r2, [rope_thd_f16_param_4];
	ld.param.u32 	%r3, [rope_thd_f16_param_5];
	ld.param.u32 	%r4, [rope_thd_f16_param_6];
	mov.u32 	%r6, %ctaid.x;
	mov.u32 	%r7, %ntid.x;
	mov.u32 	%r8, %tid.x;
	mad.lo.s32 	%r1, %r6, %r7, %r8;
	shl.b32 	%r9, %r1, 1;
	mul.lo.s32 	%r10, %r2, %r5;
	mul.lo.s32 	%r11, %r10, %r3;
	mul.lo.s32 	%r12, %r11, %r4;
	setp.ge.u32 	%p1, %r9, %r12;
	@%p1 bra 	$L__BB5_2;
	cvta.to.global.u64 	%rd4, %rd1;
	cvta.to.global.u64 	%rd5, %rd2;
	cvta.to.global.u64 	%rd6, %rd3;
	shr.u32 	%r13, %r4, 1;
	div.u32 	%r14, %r1, %r13;
	mul.lo.s32 	%r15, %r14, %r13;
	sub.s32 	%r16, %r1, %r15;
	div.u32 	%r17, %r14, %r3;
	rem.u32 	%r18, %r17, %r2;
	mad.lo.s32 	%r19, %r14, %r4, %r16;
	add.s32 	%r20, %r19, %r13;
	mad.lo.s32 	%r21, %r18, %r13, %r16;
	mul.wide.u32 	%rd7, %r21, 2;
	add.s64 	%rd8, %rd4, %rd7;
	ld.global.u16 	%rs3, [%rd8];
	add.s64 	%rd9, %rd5, %rd7;
	ld.global.u16 	%rs6, [%rd9];
	mul.wide.u32 	%rd10, %r19, 2;
	add.s64 	%rd11, %rd6, %rd10;
	ld.global.u16 	%rs2, [%rd11];
	mul.wide.u32 	%rd12, %r20, 2;
	add.s64 	%rd13, %rd6, %rd12;
	ld.global.u16 	%rs5, [%rd13];
	// begin inline asm
	{mul.f16 %rs1,%rs2,%rs3;
}
	// end inline asm
	// begin inline asm
	{mul.f16 %rs4,%rs5,%rs6;
}
	// end inline asm
	// begin inline asm
	{sub.f16 %rs7,%rs1,%rs4;
}
	// end inline asm
	st.global.u16 	[%rd11], %rs7;
	// begin inline asm
	{mul.f16 %rs10,%rs2,%rs6;
}
	// end inline asm
	// begin inline asm
	{mul.f16 %rs13,%rs5,%rs3;
}
	// end inline asm
	// begin inline asm
	{add.f16 %rs16,%rs10,%rs13;
}
	// end inline asm
	st.global.u16 	[%rd13], %rs16;
$L__BB5_2:
	ret;

}
	// .globl	rope_i_f32
.visible .entry rope_i_f32(
	.param .u64 .ptr .align 1 rope_i_f32_param_0,
	.param .u64 .ptr .align 1 rope_i_f32_param_1,
	.param .u64 .ptr .align 1 rope_i_f32_param_2,
	.param .u32 rope_i_f32_param_3,
	.param .u32 rope_i_f32_param_4
)
{
	.reg .pred 	%p<2>;
	.reg .b32 	%r<11>;
	.reg .b32 	%f<10>;
	.reg .b64 	%rd<12>;

	ld.param.u64 	%rd1, [rope_i_f32_param_0];
	ld.param.u64 	%rd2, [rope_i_f32_param_1];
	ld.param.u64 	%rd3, [rope_i_f32_param_2];
	ld.param.u32 	%r4, [rope_i_f32_param_3];
	ld.param.u32 	%r3, [rope_i_f32_param_4];
	mov.u32 	%r5, %ctaid.x;
	mov.u32 	%r6, %ntid.x;
	mov.u32 	%r7, %tid.x;
	mad.lo.s32 	%r1, %r5, %r6, %r7;
	shl.b32 	%r2, %r1, 1;
	mul.lo.s32 	%r8, %r3, %r4;
	setp.ge.u32 	%p1, %r2, %r8;
	@%p1 bra 	$L__BB6_2;
	cvta.to.global.u64 	%rd4, %rd1;
	cvta.to.global.u64 	%rd5, %rd2;
	cvta.to.global.u64 	%rd6, %rd3;
	shr.u32 	%r9, %r3, 1;
	rem.u32 	%r10, %r1, %r9;
	mul.wide.u32 	%rd7, %r10, 4;
	add.s64 	%rd8, %rd4, %rd7;
	ld.global.f32 	%f1, [%rd8];
	add.s64 	%rd9, %rd5, %rd7;
	ld.global.f32 	%f2, [%rd9];
	mul.wide.s32 	%rd10, %r2, 4;
	add.s64 	%rd11, %rd6, %rd10;
	ld.global.f32 	%f3, [%rd11];
	ld.global.f32 	%f4, [%rd11+4];
	mul.f32 	%f5, %f1, %f3;
	mul.f32 	%f6, %f2, %f4;
	sub.f32 	%f7, %f5, %f6;
	st.global.f32 	[%rd11], %f7;
	mul.f32 	%f8, %f1, %f4;
	fma.rn.f32 	%f9, %f2, %f3, %f8;
	st.global.f32 	[%rd11+4], %f9;
$L__BB6_2:
	ret;

}
	// .globl	rope_f32
.visible .entry rope_f32(
	.param .u64 .ptr .align 1 rope_f32_param_0,
	.param .u64 .ptr .align 1 rope_f32_param_1,
	.param .u64 .ptr .align 1 rope_f32_param_2,
	.param .u32 rope_f32_param_3,
	.param .u32 rope_f32_param_4,
	.param .u32 rope_f32_param_5
)
{
	.reg .pred 	%p<2>;
	.reg .b32 	%r<22>;
	.reg .b32 	%f<10>;
	.reg .b64 	%rd<14>;

	ld.param.u64 	%rd1, [rope_f32_param_0];
	ld.param.u64 	%rd2, [rope_f32_param_1];
	ld.param.u64 	%rd3, [rope_f32_param_2];
	ld.param.u32 	%r4, [rope_f32_param_3];
	ld.param.u32 	%r2, [rope_f32_param_4];
	ld.param.u32 	%r3, [rope_f32_param_5];
	mov.u32 	%r5, %ctaid.x;
	mov.u32 	%r6, %ntid.x;
	mov.u32 	%r7, %tid.x;
	mad.lo.s32 	%r1, %r5, %r6, %r7;
	shl.b32 	%r8, %r1, 1;
	mul.lo.s32 	%r9, %r2, %r4;
	setp.ge.u32 	%p1, %r8, %r9;
	@%p1 bra 	$L__BB7_2;
	cvta.to.global.u64 	%rd4, %rd1;
	cvta.to.global.u64 	%rd5, %rd2;
	cvta.to.global.u64 	%rd6, %rd3;
	shr.u32 	%r10, %r2, 1;
	div.u32 	%r11, %r1, %r10;
	mul.lo.s32 	%r12, %r11, %r10;
	sub.s32 	%r13, %r1, %r12;
	shr.u32 	%r14, %r3, 1;
	div.u32 	%r15, %r13, %r14;
	mul.lo.s32 	%r16, %r15, %r14;
	sub.s32 	%r17, %r13, %r16;
	mul.lo.s32 	%r18, %r11, %r2;
	mad.lo.s32 	%r19, %r15, %r3, %r18;
	add.s32 	%r20, %r19, %r17;
	add.s32 	%r21, %r20, %r14;
	mul.wide.u32 	%rd7, %r13, 4;
	add.s64 	%rd8, %rd4, %rd7;
	ld.global.f32 	%f1, [%rd8];
	add.s64 	%rd9, %rd5, %rd7;
	ld.global.f32 	%f2, [%rd9];
	mul.wide.u32 	%rd10, %r20, 4;
	add.s64 	%rd11, %rd6, %rd10;
	ld.global.f32 	%f3, [%rd11];
	mul.wide.u32 	%rd12, %r21, 4;
	add.s64 	%rd13, %rd6, %rd12;
	ld.global.f32 	%f4, [%rd13];
	mul.f32 	%f5, %f1, %f3;
	mul.f32 	%f6, %f2, %f4;
	sub.f32 	%f7, %f5, %f6;
	st.global.f32 	[%rd11], %f7;
	mul.f32 	%f8, %f1, %f4;
	fma.rn.f32 	%f9, %f2, %f3, %f8;
	st.global.f32 	[%rd13], %f9;
$L__BB7_2:
	ret;

}
	// .globl	rope_thd_f32
.visible .entry rope_thd_f32(
	.param .u64 .ptr .align 1 rope_thd_f32_param_0,
	.param .u64 .ptr .align 1 rope_thd_f32_param_1,
	.param .u64 .ptr .align 1 rope_thd_f32_param_2,
	.param .u32 rope_thd_f32_param_3,
	.param .u32 rope_thd_f32_param_4,
	.param .u32 rope_thd_f32_param_5,
	.param .u32 rope_thd_f32_param_6
)
{
	.reg .pred 	%p<2>;
	.reg .b32 	%r<22>;
	.reg .b32 	%f<10>;
	.reg .b64 	%rd<14>;

	ld.param.u64 	%rd1, [rope_thd_f32_param_0];
	ld.param.u64 	%rd2, [rope_thd_f32_param_1];
	ld.param.u64 	%rd3, [rope_thd_f32_param_2];
	ld.param.u32 	%r5, [rope_thd_f32_param_3];
	ld.param.u32 	%r2, [rope_thd_f32_param_4];
	ld.param.u32 	%r3, [rope_thd_f32_param_5];
	ld.param.u32 	%r4, [rope_thd_f32_param_6];
	mov.u32 	%r6, %ctaid.x;
	mov.u32 	%r7, %ntid.x;
	mov.u32 	%r8, %tid.x;
	mad.lo.s32 	%r1, %r6, %r7, %r8;
	shl.b32 	%r9, %r1, 1;
	mul.lo.s32 	%r10, %r2, %r5;
	mul.lo.s32 	%r11, %r10, %r3;
	mul.lo.s32 	%r12, %r11, %r4;
	setp.ge.u32 	%p1, %r9, %r12;
	@%p1 bra 	$L__BB8_2;
	cvta.to.global.u64 	%rd4, %rd1;
	cvta.to.global.u64 	%rd5, %rd2;
	cvta.to.global.u64 	%rd6, %rd3;
	shr.u32 	%r13, %r4, 1;
	div.u32 	%r14, %r1, %r13;
	mul.lo.s32 	%r15, %r14, %r13;
	sub.s32 	%r16, %r1, %r15;
	div.u32 	%r17, %r14, %r3;
	rem.u32 	%r18, %r17, %r2;
	mad.lo.s32 	%r19, %r14, %r4, %r16;
	add.s32 	%r20, %r19, %r13;
	mad.lo.s32 	%r21, %r18, %r13, %r16;
	mul.wide.u32 	%rd7, %r21, 4;
	add.s64 	%rd8, %rd4, %rd7;
	ld.global.f32 	%f1, [%rd8];
	add.s64 	%rd9, %rd5, %rd7;
	ld.global.f32 	%f2, [%rd9];
	mul.wide.u32 	%rd10, %r19, 4;
	add.s64 	%rd11, %rd6, %rd10;
	ld.global.f32 	%f3, [%rd11];
	mul.wide.u32 	%rd12, %r20, 4;
	add.s64 	%rd13, %rd6, %rd12;
	ld.global.f32 	%f4, [%rd13];
	mul.f32 	%f5, %f1, %f3;
	mul.f32 	%f6, %f2, %f4;
	sub.f32 	%f7, %f5, %f6;
	st.global.f32 	[%rd11], %f7;
	mul.f32 	%f8, %f1, %f4;
	fma.rn.f32 	%f9, %f2, %f3, %f8;
	st.global.f32 	[%rd13], %f9;
$L__BB8_2:
	ret;

}
	// .globl	rope_i_f64
.visible .entry rope_i_f64(
	.param .u64 .ptr .align 1 rope_i_f64_param_0,
	.param .u64 .ptr .align 1 rope_i_f64_param_1,
	.param .u64 .ptr .align 1 rope_i_f64_param_2,
	.param .u32 rope_i_f64_param_3,
	.param .u32 rope_i_f64_param_4
)
{
	.reg .pred 	%p<2>;
	.reg .b32 	%r<11>;
	.reg .b64 	%rd<12>;
	.reg .b64 	%fd<10>;

	ld.param.u64 	%rd1, [rope_i_f64_param_0];
	ld.param.u64 	%rd2, [rope_i_f64_param_1];
	ld.param.u64 	%rd3, [rope_i_f64_param_2];
	ld.param.u32 	%r4, [rope_i_f64_param_3];
	ld.param.u32 	%r3, [rope_i_f64_param_4];
	mov.u32 	%r5, %ctaid.x;
	mov.u32 	%r6, %ntid.x;
	mov.u32 	%r7, %tid.x;
	mad.lo.s32 	%r1, %r5, %r6, %r7;
	shl.b32 	%r2, %r1, 1;
	mul.lo.s32 	%r8, %r3, %r4;
	setp.ge.u32 	%p1, %r2, %r8;
	@%p1 bra 	$L__BB9_2;
	cvta.to.global.u64 	%rd4, %rd1;
	cvta.to.global.u64 	%rd5, %rd2;
	cvta.to.global.u64 	%rd6, %rd3;
	shr.u32 	%r9, %r3, 1;
	rem.u32 	%r10, %r1, %r9;
	mul.wide.u32 	%rd7, %r10, 8;
	add.s64 	%rd8, %rd4, %rd7;
	ld.global.f64 	%fd1, [%rd8];
	add.s64 	%rd9, %rd5, %rd7;
	ld.global.f64 	%fd2, [%rd9];
	mul.wide.s32 	%rd10, %r2, 8;
	add.s64 	%rd11, %rd6, %rd10;
	ld.global.f64 	%fd3, [%rd11];
	ld.global.f64 	%fd4, [%rd11+8];
	mul.f64 	%fd5, %fd1, %fd3;
	mul.f64 	%fd6, %fd2, %fd4;
	sub.f64 	%fd7, %fd5, %fd6;
	st.global.f64 	[%rd11], %fd7;
	mul.f64 	%fd8, %fd1, %fd4;
	fma.rn.f64 	%fd9, %fd2, %fd3, %fd8;
	st.global.f64 	[%rd11+8], %fd9;
$L__BB9_2:
	ret;

}
	// .globl	rope_f64
.visible .entry rope_f64(
	.param .u64 .ptr .align 1 rope_f64_param_0,
	.param .u64 .ptr .align 1 rope_f64_param_1,
	.param .u64 .ptr .align 1 rope_f64_param_2,
	.param .u32 rope_f64_param_3,
	.param .u32 rope_f64_param_4,
	.param .u32 rope_f64_param_5
)
{
	.reg .pred 	%p<2>;
	.reg .b32 	%r<22>;
	.reg .b64 	%rd<14>;
	.reg .b64 	%fd<10>;

	ld.param.u64 	%rd1, [rope_f64_param_0];
	ld.param.u64 	%rd2, [rope_f64_param_1];
	ld.param.u64 	%rd3, [rope_f64_param_2];
	ld.param.u32 	%r4, [rope_f64_param_3];
	ld.param.u32 	%r2, [rope_f64_param_4];
	ld.param.u32 	%r3, [rope_f64_param_5];
	mov.u32 	%r5, %ctaid.x;
	mov.u32 	%r6, %ntid.x;
	mov.u32 	%r7, %tid.x;
	mad.lo.s32 	%r1, %r5, %r6, %r7;
	shl.b32 	%r8, %r1, 1;
	mul.lo.s32 	%r9, %r2, %r4;
	setp.ge.u32 	%p1, %r8, %r9;
	@%p1 bra 	$L__BB10_2;
	cvta.to.global.u64 	%rd4, %rd1;
	cvta.to.global.u64 	%rd5, %rd2;
	cvta.to.global.u64 	%rd6, %rd3;
	shr.u32 	%r10, %r2, 1;
	div.u32 	%r11, %r1, %r10;
	mul.lo.s32 	%r12, %r11, %r10;
	sub.s32 	%r13, %r1, %r12;
	shr.u32 	%r14, %r3, 1;
	div.u32 	%r15, %r13, %r14;
	mul.lo.s32 	%r16, %r15, %r14;
	sub.s32 	%r17, %r13, %r16;
	mul.lo.s32 	%r18, %r11, %r2;
	mad.lo.s32 	%r19, %r15, %r3, %r18;
	add.s32 	%r20, %r19, %r17;
	add.s32 	%r21, %r20, %r14;
	mul.wide.u32 	%rd7, %r13, 8;
	add.s64 	%rd8, %rd4, %rd7;
	ld.global.f64 	%fd1, [%rd8];
	add.s64 	%rd9, %rd5, %rd7;
	ld.global.f64 	%fd2, [%rd9];
	mul.wide.u32 	%rd10, %r20, 8;
	add.s64 	%rd11, %rd6, %rd10;
	ld.global.f64 	%fd3, [%rd11];
	mul.wide.u32 	%rd12, %r21, 8;
	add.s64 	%rd13, %rd6, %rd12;
	ld.global.f64 	%fd4, [%rd13];
	mul.f64 	%fd5, %fd1, %fd3;
	mul.f64 	%fd6, %fd2, %fd4;
	sub.f64 	%fd7, %fd5, %fd6;
	st.global.f64 	[%rd11], %fd7;
	mul.f64 	%fd8, %fd1, %fd4;
	fma.rn.f64 	%fd9, %fd2, %fd3, %fd8;
	st.global.f64 	[%rd13], %fd9;
$L__BB10_2:
	ret;

}
	// .globl	rope_thd_f64
.visible .entry rope_thd_f64(
	.param .u64 .ptr .align 1 rope_thd_f64_param_0,
	.param .u64 .ptr .align 1 rope_thd_f64_param_1,
	.param .u64 .ptr .align 1 rope_thd_f64_param_2,
	.param .u32 rope_thd_f64_param_3,
	.param .u32 rope_thd_f64_param_4,
	.param .u32 rope_thd_f64_param_5,
	.param .u32 rope_thd_f64_param_6
)
{
	.reg .pred 	%p<2>;
	.reg .b32 	%r<22>;
	.reg .b64 	%rd<14>;
	.reg .b64 	%fd<10>;

	ld.param.u64 	%rd1, [rope_thd_f64_param_0];
	ld.param.u64 	%rd2, [rope_thd_f64_param_1];
	ld.param.u64 	%rd3, [rope_thd_f64_param_2];
	ld.param.u32 	%r5, [rope_thd_f64_param_3];
	ld.param.u32 	%r2, [rope_thd_f64_param_4];
	ld.param.u32 	%r3, [rope_thd_f64_param_5];
	ld.param.u32 	%r4, [rope_thd_f64_param_6];
	mov.u32 	%r6, %ctaid.x;
	mov.u32 	%r7, %ntid.x;
	mov.u32 	%r8, %tid.x;
	mad.lo.s32 	%r1, %r6, %r7, %r8;
	shl.b32 	%r9, %r1, 1;
	mul.lo.s32 	%r10, %r2, %r5;
	mul.lo.s32 	%r11, %r10, %r3;
	mul.lo.s32 	%r12, %r11, %r4;
	setp.ge.u32 	%p1, %r9, %r12;
	@%p1 bra 	$L__BB11_2;
	cvta.to.global.u64 	%rd4, %rd1;
	cvta.to.global.u64 	%rd5, %rd2;
	cvta.to.global.u64 	%rd6, %rd3;
	shr.u32 	%r13, %r4, 1;
	div.u32 	%r14, %r1, %r13;
	mul.lo.s32 	%r15, %r14, %r13;
	sub.s32 	%r16, %r1, %r15;
	div.u32 	%r17, %r14, %r3;
	rem.u32 	%r18, %r17, %r2;
	mad.lo.s32 	%r19, %r14, %r4, %r16;
	add.s32 	%r20, %r19, %r13;
	mad.lo.s32 	%r21, %r18, %r13, %r16;
	mul.wide.u32 	%rd7, %r21, 8;
	add.s64 	%rd8, %rd4, %rd7;
	ld.global.f64 	%fd1, [%rd8];
	add.s64 	%rd9, %rd5, %rd7;
	ld.global.f64 	%fd2, [%rd9];
	mul.wide.u32 	%rd10, %r19, 8;
	add.s64 	%rd11, %rd6, %rd10;
	ld.global.f64 	%fd3, [%rd11];
	mul.wide.u32 	%rd12, %r20, 8;
	add.s64 	%rd13, %rd6, %rd12;
	ld.global.f64 	%fd4, [%rd13];
	mul.f64 	%fd5, %fd1, %fd3;
	mul.f64 	%fd6, %fd2, %fd4;
	sub.f64 	%fd7, %fd5, %fd6;
	st.global.f64 	[%rd11], %fd7;
	mul.f64 	%fd8, %fd1, %fd4;
	fma.rn.f64 	%fd9, %fd2, %fd3, %fd8;
	st.global.f64 	[%rd13], %fd9;
$L__BB11_2:
	ret;

}


// ===== COMPILED SASS (sm_100) =====

	.target	sm_100

	.elftype	@"ET_EXEC"


//--------------------- .note.nv.tkinfo           --------------------------
	.section	.note.nv.tkinfo,"",@"SHT_NOTE"
	.sectionflags	@"SHF_NOTE_NV_TKINFO"
	.tkinfo
        /*0018*/ 	.word	0x00000002
        /*0030*/ 	.string	""
        /*0030*/ 	.string	"ptxas"
        /*0030*/ 	.string	"Cuda compilation tools, release 13.0, V13.0.88"
        /*0030*/ 	.string	"Build cuda_13.0.r13.0/compiler.36424714_0"
        /*0030*/ 	.string	"-arch sm_100 -m 64 "



//--------------------- .note.nv.cuinfo           --------------------------
	.section	.note.nv.cuinfo,"",@"SHT_NOTE"
	.sectionflags	@"SHF_NOTE_NV_CUINFO"
        /*0018*/ 	.short	0x0002
        /*001a*/ 	.short	0x0064
        /*001c*/ 	.short	0x0082
	.zero		2


//--------------------- .nv.info                  --------------------------
	.section	.nv.info,"",@"SHT_CUDA_INFO"
	.align	4


	//----- nvinfo : EIATTR_REGCOUNT
	.align		4
        /*0000*/ 	.byte	0x04, 0x2f
        /*0002*/ 	.short	(.L_1 - .L_0)
	.align		4
.L_0:
        /*0004*/ 	.word	index@(rope_i_bf16)
        /*0008*/ 	.word	0x0000000c


	//----- nvinfo : EIATTR_FRAME_SIZE
	.align		4
.L_1:
        /*000c*/ 	.byte	0x04, 0x11
        /*000e*/ 	.short	(.L_3 - .L_2)
	.align		4
.L_2:
        /*0010*/ 	.word	index@(rope_i_bf16)
        /*0014*/ 	.word	0x00000000


	//----- nvinfo : EIATTR_REGCOUNT
	.align		4
.L_3:
        /*0018*/ 	.byte	0x04, 0x2f
        /*001a*/ 	.short	(.L_5 - .L_4)
	.align		4
.L_4:
        /*001c*/ 	.word	index@(rope_bf16)
        /*0020*/ 	.word	0x00000010


	//----- nvinfo : EIATTR_FRAME_SIZE
	.align		4
.L_5:
        /*0024*/ 	.byte	0x04, 0x11
        /*0026*/ 	.short	(.L_7 - .L_6)
	.align		4
.L_6:
        /*0028*/ 	.word	index@(rope_bf16)
        /*002c*/ 	.word	0x00000000


	//----- nvinfo : EIATTR_REGCOUNT
	.align		4
.L_7:
        /*0030*/ 	.byte	0x04, 0x2f
        /*0032*/ 	.short	(.L_9 - .L_8)
	.align		4
.L_8:
        /*0034*/ 	.word	index@(rope_thd_bf16)
        /*0038*/ 	.word	0x00000010


	//----- nvinfo : EIATTR_FRAME_SIZE
	.align		4
.L_9:
        /*003c*/ 	.byte	0x04, 0x11
        /*003e*/ 	.short	(.L_11 - .L_10)
	.align		4
.L_10:
        /*0040*/ 	.word	index@(rope_thd_bf16)
        /*0044*/ 	.word	0x00000000


	//----- nvinfo : EIATTR_REGCOUNT
	.align		4
.L_11:
        /*0048*/ 	.byte	0x04, 0x2f
        /*004a*/ 	.short	(.L_13 - .L_12)
	.align		4
.L_12:
        /*004c*/ 	.word	index@(rope_i_f16)
        /*0050*/ 	.word	0x0000000c


	//----- nvinfo : EIATTR_FRAME_SIZE
	.align		4
.L_13:
        /*0054*/ 	.byte	0x04, 0x11
        /*0056*/ 	.short	(.L_15 - .L_14)
	.align		4
.L_14:
        /*0058*/ 	.word	index@(rope_i_f16)
        /*005c*/ 	.word	0x00000000


	//----- nvinfo : EIATTR_REGCOUNT
	.align		4
.L_15:
        /*0060*/ 	.byte	0x04, 0x2f
        /*0062*/ 	.short	(.L_17 - .L_16)
	.align		4
.L_16:
        /*0064*/ 	.word	index@(rope_f16)
        /*0068*/ 	.word	0x00000010


	//----- nvinfo : EIATTR_FRAME_SIZE
	.align		4
.L_17:
        /*006c*/ 	.byte	0x04, 0x11
        /*006e*/ 	.short	(.L_19 - .L_18)
	.align		4
.L_18:
        /*0070*/ 	.word	index@(rope_f16)
        /*0074*/ 	.word	0x00000000


	//----- nvinfo : EIATTR_REGCOUNT
	.align		4
.L_19:
        /*0078*/ 	.byte	0x04, 0x2f
        /*007a*/ 	.short	(.L_21 - .L_20)
	.align		4
.L_20:
        /*007c*/ 	.word	index@(rope_thd_f16)
        /*0080*/ 	.word	0x00000010


	//----- nvinfo : EIATTR_FRAME_SIZE
	.align		4
.L_21:
        /*0084*/ 	.byte	0x04, 0x11
        /*0086*/ 	.short	(.L_23 - .L_22)
	.align		4
.L_22:
        /*0088*/ 	.word	index@(rope_thd_f16)
        /*008c*/ 	.word	0x00000000


	//----- nvinfo : EIATTR_REGCOUNT
	.align		4
.L_23:
        /*0090*/ 	.byte	0x04, 0x2f
        /*0092*/ 	.short	(.L_25 - .L_24)
	.align		4
.L_24:
        /*0094*/ 	.word	index@(rope_i_f32)
        /*0098*/ 	.word	0x00000010


	//----- nvinfo : EIATTR_FRAME_SIZE
	.align		4
.L_25:
        /*009c*/ 	.byte	0x04, 0x11
        /*009e*/ 	.short	(.L_27 - .L_26)
	.align		4
.L_26:
        /*00a0*/ 	.word	index@(rope_i_f32)
        /*00a4*/ 	.word	0x00000000


	//----- nvinfo : EIATTR_REGCOUNT
	.align		4
.L_27:
        /*00a8*/ 	.byte	0x04, 0x2f
        /*00aa*/ 	.short	(.L_29 - .L_28)
	.align		4
.L_28:
        /*00ac*/ 	.word	index@(rope_f32)
        /*00b0*/ 	.word	0x00000012


	//----- nvinfo : EIATTR_FRAME_SIZE
	.align		4
.L_29:
        /*00b4*/ 	.byte	0x04, 0x11
        /*00b6*/ 	.short	(.L_31 - .L_30)
	.align		4
.L_30:
        /*00b8*/ 	.word	index@(rope_f32)
        /*00bc*/ 	.word	0x00000000


	//----- nvinfo : EIATTR_REGCOUNT
	.align		4
.L_31:
        /*00c0*/ 	.byte	0x04, 0x2f
        /*00c2*/ 	.short	(.L_33 - .L_32)
	.align		4
.L_32:
        /*00c4*/ 	.word	index@(rope_thd_f32)
        /*00c8*/ 	.word	0x00000012


	//----- nvinfo : EIATTR_FRAME_SIZE
	.align		4
.L_33:
        /*00cc*/ 	.byte	0x04, 0x11
        /*00ce*/ 	.short	(.L_35 - .L_34)
	.align		4
.L_34:
        /*00d0*/ 	.word	index@(rope_thd_f32)
        /*00d4*/ 	.word	0x00000000


	//----- nvinfo : EIATTR_REGCOUNT
	.align		4
.L_35:
        /*00d8*/ 	.byte	0x04, 0x2f
        /*00da*/ 	.short	(.L_37 - .L_36)
	.align		4
.L_36:
        /*00dc*/ 	.word	index@(rope_i_f64)
        /*00e0*/ 	.word	0x00000010


	//----- nvinfo : EIATTR_FRAME_SIZE
	.align		4
.L_37:
        /*00e4*/ 	.byte	0x04, 0x11
        /*00e6*/ 	.short	(.L_39 - .L_38)
	.align		4
.L_38:
        /*00e8*/ 	.word	index@(rope_i_f64)
        /*00ec*/ 	.word	0x00000000


	//----- nvinfo : EIATTR_REGCOUNT
	.align		4
.L_39:
        /*00f0*/ 	.byte	0x04, 0x2f
        /*00f2*/ 	.short	(.L_41 - .L_40)
	.align		4
.L_40:
        /*00f4*/ 	.word	index@(rope_f64)
        /*00f8*/ 	.word	0x00000012


	//----- nvinfo : EIATTR_FRAME_SIZE
	.align		4
.L_41:
        /*00fc*/ 	.byte	0x04, 0x11
        /*00fe*/ 	.short	(.L_43 - .L_42)
	.align		4
.L_42:
        /*0100*/ 	.word	index@(rope_f64)
        /*0104*/ 	.word	0x00000000


	//----- nvinfo : EIATTR_REGCOUNT
	.align		4
.L_43:
        /*0108*/ 	.byte	0x04, 0x2f
        /*010a*/ 	.short	(.L_45 - .L_44)
	.align		4
.L_44:
        /*010c*/ 	.word	index@(rope_thd_f64)
        /*0110*/ 	.word	0x00000012


	//----- nvinfo : EIATTR_FRAME_SIZE
	.align		4
.L_45:
        /*0114*/ 	.byte	0x04, 0x11
        /*0116*/ 	.short	(.L_47 - .L_46)
	.align		4
.L_46:
        /*0118*/ 	.word	index@(rope_thd_f64)
        /*011c*/ 	.word	0x00000000


	//----- nvinfo : EIATTR_MIN_STACK_SIZE
	.align		4
.L_47:
        /*0120*/ 	.byte	0x04, 0x12
        /*0122*/ 	.short	(.L_49 - .L_48)
	.align		4
.L_48:
        /*0124*/ 	.word	index@(rope_thd_f64)
        /*0128*/ 	.word	0x00000000


	//----- nvinfo : EIATTR_MIN_STACK_SIZE
	.align		4
.L_49:
        /*012c*/ 	.byte	0x04, 0x12
        /*012e*/ 	.short	(.L_51 - .L_50)
	.align		4
.L_50:
        /*0130*/ 	.word	index@(rope_f64)
        /*0134*/ 	.word	0x00000000


	//----- nvinfo : EIATTR_MIN_STACK_SIZE
	.align		4
.L_51:
        /*0138*/ 	.byte	0x04, 0x12
        /*013a*/ 	.short	(.L_53 - .L_52)
	.align		4
.L_52:
        /*013c*/ 	.word	index@(rope_i_f64)
        /*0140*/ 	.word	0x00000000


	//----- nvinfo : EIATTR_MIN_STACK_SIZE
	.align		4
.L_53:
        /*0144*/ 	.byte	0x04, 0x12
        /*0146*/ 	.short	(.L_55 - .L_54)
	.align		4
.L_54:
        /*0148*/ 	.word	index@(rope_thd_f32)
        /*014c*/ 	.word	0x00000000


	//----- nvinfo : EIATTR_MIN_STACK_SIZE
	.align		4
.L_55:
        /*0150*/ 	.byte	0x04, 0x12
        /*0152*/ 	.short	(.L_57 - .L_56)
	.align		4
.L_56:
        /*0154*/ 	.word	index@(rope_f32)
        /*0158*/ 	.word	0x00000000


	//----- nvinfo : EIATTR_MIN_STACK_SIZE
	.align		4
.L_57:
        /*015c*/ 	.byte	0x04, 0x12
        /*015e*/ 	.short	(.L_59 - .L_58)
	.align		4
.L_58:
        /*0160*/ 	.word	index@(rope_i_f32)
        /*0164*/ 	.word	0x00000000


	//----- nvinfo : EIATTR_MIN_STACK_SIZE
	.align		4
.L_59:
        /*0168*/ 	.byte	0x04, 0x12
        /*016a*/ 	.short	(.L_61 - .L_60)
	.align		4
.L_60:
        /*016c*/ 	.word	index@(rope_thd_f16)
        /*0170*/ 	.word	0x00000000


	//----- nvinfo : EIATTR_MIN_STACK_SIZE
	.align		4
.L_61:
        /*0174*/ 	.byte	0x04, 0x12
        /*0176*/ 	.short	(.L_63 - .L_62)
	.align		4
.L_62:
        /*0178*/ 	.word	index@(rope_f16)
        /*017c*/ 	.word	0x00000000


	//----- nvinfo : EIATTR_MIN_STACK_SIZE
	.align		4
.L_63:
        /*0180*/ 	.byte	0x04, 0x12
        /*0182*/ 	.short	(.L_65 - .L_64)
	.align		4
.L_64:
        /*0184*/ 	.word	index@(rope_i_f16)
        /*0188*/ 	.word	0x00000000


	//----- nvinfo : EIATTR_MIN_STACK_SIZE
	.align		4
.L_65:
        /*018c*/ 	.byte	0x04, 0x12
        /*018e*/ 	.short	(.L_67 - .L_66)
	.align		4
.L_66:
        /*0190*/ 	.word	index@(rope_thd_bf16)
        /*0194*/ 	.word	0x00000000


	//----- nvinfo : EIATTR_MIN_STACK_SIZE
	.align		4
.L_67:
        /*0198*/ 	.byte	0x04, 0x12
        /*019a*/ 	.short	(.L_69 - .L_68)
	.align		4
.L_68:
        /*019c*/ 	.word	index@(rope_bf16)
        /*01a0*/ 	.word	0x00000000


	//----- nvinfo : EIATTR_MIN_STACK_SIZE
	.align		4
.L_69:
        /*01a4*/ 	.byte	0x04, 0x12
        /*01a6*/ 	.short	(.L_71 - .L_70)
	.align		4
.L_70:
        /*01a8*/ 	.word	index@(rope_i_bf16)
        /*01ac*/ 	.word	0x00000000
.L_71:


//--------------------- .nv.compat                --------------------------
	.section	.nv.compat,"",@"SHT_CUDA_COMPAT_INFO"
	.align	4
        /*0000*/ 	.byte	0x02, 0x09, 0x00, 0x00, 0x02, 0x02, 0x01, 0x00, 0x02, 0x05, 0x05, 0x00, 0x03, 0x07, 0x01, 0x01
        /*0010*/ 	.byte	0x02, 0x03, 0x00, 0x00, 0x02, 0x06, 0x01, 0x00, 0x04, 0x0b, 0x08, 0x00, 0x01, 0x00, 0x00, 0x00
        /*0020*/ 	.byte	0x00, 0x00, 0x00, 0x00


//--------------------- .nv.info.rope_thd_f64     --------------------------
	.section	.nv.info.rope_thd_f64,"",@"SHT_CUDA_INFO"
	.sectionflags	@""
	.align	4


	//----- nvinfo : EIATTR_CUDA_API_VERSION
	.align		4
        /*0000*/ 	.byte	0x04, 0x37
        /*0002*/ 	.short	(.L_73 - .L_72)
.L_72:
        /*0004*/ 	.word	0x00000082


	//----- nvinfo : EIATTR_KPARAM_INFO
	.align		4
.L_73:
        /*0008*/ 	.byte	0x04, 0x17
        /*000a*/ 	.short	(.L_75 - .L_74)
.L_74:
        /*000c*/ 	.word	0x00000000
        /*0010*/ 	.short	0x0006
        /*0012*/ 	.short	0x0024
        /*0014*/ 	.byte	0x00, 0xf0, 0x11, 0x00


	//----- nvinfo : EIATTR_KPARAM_INFO
	.align		4
.L_75:
        /*0018*/ 	.byte	0x04, 0x17
        /*001a*/ 	.short	(.L_77 - .L_76)
.L_76:
        /*001c*/ 	.word	0x00000000
        /*0020*/ 	.short	0x0005
        /*0022*/ 	.short	0x0020
        /*0024*/ 	.byte	0x00, 0xf0, 0x11, 0x00


	//----- nvinfo : EIATTR_KPARAM_INFO
	.align		4
.L_77:
        /*0028*/ 	.byte	0x04, 0x17
        /*002a*/ 	.short	(.L_79 - .L_78)
.L_78:
        /*002c*/ 	.word	0x00000000
        /*0030*/ 	.short	0x0004
        /*0032*/ 	.short	0x001c
        /*0034*/ 	.byte	0x00, 0xf0, 0x11, 0x00


	//----- nvinfo : EIATTR_KPARAM_INFO
	.align		4
.L_79:
        /*0038*/ 	.byte	0x04, 0x17
        /*003a*/ 	.short	(.L_81 - .L_80)
.L_80:
        /*003c*/ 	.word	0x00000000
        /*0040*/ 	.short	0x0003
        /*0042*/ 	.short	0x0018
        /*0044*/ 	.byte	0x00, 0xf0, 0x11, 0x00


	//----- nvinfo : EIATTR_KPARAM_INFO
	.align		4
.L_81:
        /*0048*/ 	.byte	0x04, 0x17
        /*004a*/ 	.short	(.L_83 - .L_82)
.L_82:
        /*004c*/ 	.word	0x00000000
        /*0050*/ 	.short	0x0002
        /*0052*/ 	.short	0x0010
        /*0054*/ 	.byte	0x00, 0xf5, 0x21, 0x00


	//----- nvinfo : EIATTR_KPARAM_INFO
	.align		4
.L_83:
        /*0058*/ 	.byte	0x04, 0x17
        /*005a*/ 	.short	(.L_85 - .L_84)
.L_84:
        /*005c*/ 	.word	0x00000000
        /*0060*/ 	.short	0x0001
        /*0062*/ 	.short	0x0008
        /*0064*/ 	.byte	0x00, 0xf5, 0x21, 0x00


	//----- nvinfo : EIATTR_KPARAM_INFO
	.align		4
.L_85:
        /*0068*/ 	.byte	0x04, 0x17
        /*006a*/ 	.short	(.L_87 - .L_86)
.L_86:
        /*006c*/ 	.word	0x00000000
        /*0070*/ 	.short	0x0000
        /*0072*/ 	.short	0x0000
        /*0074*/ 	.byte	0x00, 0xf5, 0x21, 0x00


	//----- nvinfo : EIATTR_SPARSE_MMA_MASK
	.align		4
.L_87:
        /*0078*/ 	.byte	0x03, 0x50
        /*007a*/ 	.short	0x0000


	//----- nvinfo : EIATTR_MAXREG_COUNT
	.align		4
        /*007c*/ 	.byte	0x03, 0x1b
        /*007e*/ 	.short	0x00ff


	//----- nvinfo : EIATTR_MERCURY_ISA_VERSION
	.align		4
        /*0080*/ 	.byte	0x03, 0x5f
        /*0082*/ 	.short	0x0101


	//----- nvinfo : EIATTR_VRC_CTA_INIT_COUNT
	.align		4
        /*0084*/ 	.byte	0x02, 0x4a
	.zero		1
	.zero		1


	//----- nvinfo : EIATTR_EXIT_INSTR_OFFSETS
	.align		4
        /*0088*/ 	.byte	0x04, 0x1c
        /*008a*/ 	.short	(.L_89 - .L_88)


	//   ....[0]....
.L_88:
        /*008c*/ 	.word	0x000000c0


	//   ....[1]....
        /*0090*/ 	.word	0x000005a0


	//----- nvinfo : EIATTR_CBANK_PARAM_SIZE
	.align		4
.L_89:
        /*0094*/ 	.byte	0x03, 0x19
        /*0096*/ 	.short	0x0028


	//----- nvinfo : EIATTR_PARAM_CBANK
	.align		4
        /*0098*/ 	.byte	0x04, 0x0a
        /*009a*/ 	.short	(.L_91 - .L_90)
	.align		4
.L_90:
        /*009c*/ 	.word	index@(.nv.constant0.rope_thd_f64)
        /*00a0*/ 	.short	0x0380
        /*00a2*/ 	.short	0x0028


	//----- nvinfo : EIATTR_SW_WAR
	.align		4
.L_91:
        /*00a4*/ 	.byte	0x04, 0x36
        /*00a6*/ 	.short	(.L_93 - .L_92)
.L_92:
        /*00a8*/ 	.word	0x00000008
.L_93:


//--------------------- .nv.info.rope_f64         --------------------------
	.section	.nv.info.rope_f64,"",@"SHT_CUDA_INFO"
	.sectionflags	@""
	.align	4


	//----- nvinfo : EIATTR_CUDA_API_VERSION
	.align		4
        /*0000*/ 	.byte	0x04, 0x37
        /*0002*/ 	.short	(.L_95 - .L_94)
.L_94:
        /*0004*/ 	.word	0x00000082


	//----- nvinfo : EIATTR_KPARAM_INFO
	.align		4
.L_95:
        /*0008*/ 	.byte	0x04, 0x17
        /*000a*/ 	.short	(.L_97 - .L_96)
.L_96:
        /*000c*/ 	.word	0x00000000
        /*0010*/ 	.short	0x0005
        /*0012*/ 	.short	0x0020
        /*0014*/ 	.byte	0x00, 0xf0, 0x11, 0x00


	//----- nvinfo : EIATTR_KPARAM_INFO
	.align		4
.L_97:
        /*0018*/ 	.byte	0x04, 0x17
        /*001a*/ 	.short	(.L_99 - .L_98)
.L_98:
        /*001c*/ 	.word	0x00000000
        /*0020*/ 	.short	0x0004
        /*0022*/ 	.short	0x001c
        /*0024*/ 	.byte	0x00, 0xf0, 0x11, 0x00


	//----- nvinfo : EIATTR_KPARAM_INFO
	.align		4
.L_99:
        /*0028*/ 	.byte	0x04, 0x17
        /*002a*/ 	.short	(.L_101 - .L_100)
.L_100:
        /*002c*/ 	.word	0x00000000
        /*0030*/ 	.short	0x0003
        /*0032*/ 	.short	0x0018
        /*0034*/ 	.byte	0x00, 0xf0, 0x11, 0x00


	//----- nvinfo : EIATTR_KPARAM_INFO
	.align		4
.L_101:
        /*0038*/ 	.byte	0x04, 0x17
        /*003a*/ 	.short	(.L_103 - .L_102)
.L_102:
        /*003c*/ 	.word	0x00000000
        /*0040*/ 	.short	0x0002
        /*0042*/ 	.short	0x0010
        /*0044*/ 	.byte	0x00, 0xf5, 0x21, 0x00


	//----- nvinfo : EIATTR_KPARAM_INFO
	.align		4
.L_103:
        /*0048*/ 	.byte	0x04, 0x17
        /*004a*/ 	.short	(.L_105 - .L_104)
.L_104:
        /*004c*/ 	.word	0x00000000
        /*0050*/ 	.short	0x0001
        /*0052*/ 	.short	0x0008
        /*0054*/ 	.byte	0x00, 0xf5, 0x21, 0x00


	//----- nvinfo : EIATTR_KPARAM_INFO
	.align		4
.L_105:
        /*0058*/ 	.byte	0x04, 0x17
        /*005a*/ 	.short	(.L_107 - .L_106)
.L_106:
        /*005c*/ 	.word	0x00000000
        /*0060*/ 	.short	0x0000
        /*0062*/ 	.short	0x0000
        /*0064*/ 	.byte	0x00, 0xf5, 0x21, 0x00


	//----- nvinfo : EIATTR_SPARSE_MMA_MASK
	.align		4
.L_107:
        /*0068*/ 	.byte	0x03, 0x50
        /*006a*/ 	.short	0x0000


	//----- nvinfo : EIATTR_MAXREG_COUNT
	.align		4
        /*006c*/ 	.byte	0x03, 0x1b
        /*006e*/ 	.short	0x00ff


	//----- nvinfo : EIATTR_MERCURY_ISA_VERSION
	.align		4
        /*0070*/ 	.byte	0x03, 0x5f
        /*0072*/ 	.short	0x0101


	//----- nvinfo : EIATTR_VRC_CTA_INIT_COUNT
	.align		4
        /*0074*/ 	.byte	0x02, 0x4a
	.zero		1
	.zero		1


	//----- nvinfo : EIATTR_EXIT_INSTR_OFFSETS
	.align		4
        /*0078*/ 	.byte	0x04, 0x1c
        /*007a*/ 	.short	(.L_109 - .L_108)


	//   ....[0]....
.L_108:
        /*007c*/ 	.word	0x00000090


	//   ....[1]....
        /*0080*/ 	.word	0x000004b0


	//----- nvinfo : EIATTR_CBANK_PARAM_SIZE
	.align		4
.L_109:
        /*0084*/ 	.byte	0x03, 0x19
        /*0086*/ 	.short	0x0024


	//----- nvinfo : EIATTR_PARAM_CBANK
	.align		4
        /*0088*/ 	.byte	0x04, 0x0a
        /*008a*/ 	.short	(.L_111 - .L_110)
	.align		4
.L_110:
        /*008c*/ 	.word	index@(.nv.constant0.rope_f64)
        /*0090*/ 	.short	0x0380
        /*0092*/ 	.short	0x0024


	//----- nvinfo : EIATTR_SW_WAR
	.align		4
.L_111:
        /*0094*/ 	.byte	0x04, 0x36
        /*0096*/ 	.short	(.L_113 - .L_112)
.L_112:
        /*0098*/ 	.word	0x00000008
.L_113:


//--------------------- .nv.info.rope_i_f64       --------------------------
	.section	.nv.info.rope_i_f64,"",@"SHT_CUDA_INFO"
	.sectionflags	@""
	.align	4


	//----- nvinfo : EIATTR_CUDA_API_VERSION
	.align		4
        /*0000*/ 	.byte	0x04, 0x37
        /*0002*/ 	.short	(.L_115 - .L_114)
.L_114:
        /*0004*/ 	.word	0x00000082


	//----- nvinfo : EIATTR_KPARAM_INFO
	.align		4
.L_115:
        /*0008*/ 	.byte	0x04, 0x17
        /*000a*/ 	.short	(.L_117 - .L_116)
.L_116:
        /*000c*/ 	.word	0x00000000
        /*0010*/ 	.short	0x0004
        /*0012*/ 	.short	0x001c
        /*0014*/ 	.byte	0x00, 0xf0, 0x11, 0x00


	//----- nvinfo : EIATTR_KPARAM_INFO
	.align		4
.L_117:
        /*0018*/ 	.byte	0x04, 0x17
        /*001a*/ 	.short	(.L_119 - .L_118)
.L_118:
        /*001c*/ 	.word	0x00000000
        /*0020*/ 	.short	0x0003
        /*0022*/ 	.short	0x0018
        /*0024*/ 	.byte	0x00, 0xf0, 0x11, 0x00


	//----- nvinfo : EIATTR_KPARAM_INFO
	.align		4
.L_119:
        /*0028*/ 	.byte	0x04, 0x17
        /*002a*/ 	.short	(.L_121 - .L_120)
.L_120:
        /*002c*/ 	.word	0x00000000
        /*0030*/ 	.short	0x0002
        /*0032*/ 	.short	0x0010
        /*0034*/ 	.byte	0x00, 0xf5, 0x21, 0x00


	//----- nvinfo : EIATTR_KPARAM_INFO
	.align		4
.L_121:
        /*0038*/ 	.byte	0x04, 0x17
        /*003a*/ 	.short	(.L_123 - .L_122)
.L_122:
        /*003c*/ 	.word	0x00000000
        /*0040*/ 	.short	0x0001
        /*0042*/ 	.short	0x0008
        /*0044*/ 	.byte	0x00, 0xf5, 0x21, 0x00


	//----- nvinfo : EIATTR_KPARAM_INFO
	.align		4
.L_123:
        /*0048*/ 	.byte	0x04, 0x17
        /*004a*/ 	.short	(.L_125 - .L_124)
.L_124:
        /*004c*/ 	.word	0x00000000
        /*0050*/ 	.short	0x0000
        /*0052*/ 	.short	0x0000
        /*0054*/ 	.byte	0x00, 0xf5, 0x21, 0x00


	//----- nvinfo : EIATTR_SPARSE_MMA_MASK
	.align		4
.L_125:
        /*0058*/ 	.byte	0x03, 0x50
        /*005a*/ 	.short	0x0000


	//----- nvinfo : EIATTR_MAXREG_COUNT
	.align		4
        /*005c*/ 	.byte	0x03, 0x1b
        /*005e*/ 	.short	0x00ff


	//----- nvinfo : EIATTR_MERCURY_ISA_VERSION
	.align		4
        /*0060*/ 	.byte	0x03, 0x5f
        /*0062*/ 	.short	0x0101


	//----- nvinfo : EIATTR_VRC_CTA_INIT_COUNT
	.align		4
        /*0064*/ 	.byte	0x02, 0x4a
	.zero		1
	.zero		1


	//----- nvinfo : EIATTR_EXIT_INSTR_OFFSETS
	.align		4
        /*0068*/ 	.byte	0x04, 0x1c
        /*006a*/ 	.short	(.L_127 - .L_126)


	//   ....[0]....
.L_126:
        /*006c*/ 	.word	0x00000090


	//   ....[1]....
        /*0070*/ 	.word	0x000002d0


	//----- nvinfo : EIATTR_CBANK_PARAM_SIZE
	.align		4
.L_127:
        /*0074*/ 	.byte	0x03, 0x19
        /*0076*/ 	.short	0x0020


	//----- nvinfo : EIATTR_PARAM_CBANK
	.align		4
        /*0078*/ 	.byte	0x04, 0x0a
        /*007a*/ 	.short	(.L_129 - .L_128)
	.align		4
.L_128:
        /*007c*/ 	.word	index@(.nv.constant0.rope_i_f64)
        /*0080*/ 	.short	0x0380
        /*0082*/ 	.short	0x0020


	//----- nvinfo : EIATTR_SW_WAR
	.align		4
.L_129:
        /*0084*/ 	.byte	0x04, 0x36
        /*0086*/ 	.short	(.L_131 - .L_130)
.L_130:
        /*0088*/ 	.word	0x00000008
.L_131:


//--------------------- .nv.info.rope_thd_f32     --------------------------
	.section	.nv.info.rope_thd_f32,"",@"SHT_CUDA_INFO"
	.sectionflags	@""
	.align	4


	//----- nvinfo : EIATTR_CUDA_API_VERSION
	.align		4
        /*0000*/ 	.byte	0x04, 0x37
        /*0002*/ 	.short	(.L_133 - .L_132)
.L_132:
        /*0004*/ 	.word	0x00000082


	//----- nvinfo : EIATTR_KPARAM_INFO
	.align		4
.L_133:
        /*0008*/ 	.byte	0x04, 0x17
        /*000a*/ 	.short	(.L_135 - .L_134)
.L_134:
        /*000c*/ 	.word	0x00000000
        /*0010*/ 	.short	0x0006
        /*0012*/ 	.short	0x0024
        /*0014*/ 	.byte	0x00, 0xf0, 0x11, 0x00


	//----- nvinfo : EIATTR_KPARAM_INFO
	.align		4
.L_135:
        /*0018*/ 	.byte	0x04, 0x17
        /*001a*/ 	.short	(.L_137 - .L_136)
.L_136:
        /*001c*/ 	.word	0x00000000
        /*0020*/ 	.short	0x0005
        /*0022*/ 	.short	0x0020
        /*0024*/ 	.byte	0x00, 0xf0, 0x11, 0x00


	//----- nvinfo : EIATTR_KPARAM_INFO
	.align		4
.L_137:
        /*0028*/ 	.byte	0x04, 0x17
        /*002a*/ 	.short	(.L_139 - .L_138)
.L_138:
        /*002c*/ 	.word	0x00000000
        /*0030*/ 	.short	0x0004
        /*0032*/ 	.short	0x001c
        /*0034*/ 	.byte	0x00, 0xf0, 0x11, 0x00


	//----- nvinfo : EIATTR_KPARAM_INFO
	.align		4
.L_139:
        /*0038*/ 	.byte	0x04, 0x17
        /*003a*/ 	.short	(.L_141 - .L_140)
.L_140:
        /*003c*/ 	.word	0x00000000
        /*0040*/ 	.short	0x0003
        /*0042*/ 	.short	0x0018
        /*0044*/ 	.byte	0x00, 0xf0, 0x11, 0x00


	//----- nvinfo : EIATTR_KPARAM_INFO
	.align		4
.L_141:
        /*0048*/ 	.byte	0x04, 0x17
        /*004a*/ 	.short	(.L_143 - .L_142)
.L_142:
        /*004c*/ 	.word	0x00000000
        /*0050*/ 	.short	0x0002
        /*0052*/ 	.short	0x0010
        /*0054*/ 	.byte	0x00, 0xf5, 0x21, 0x00


	//----- nvinfo : EIATTR_KPARAM_INFO
	.align		4
.L_143:
        /*0058*/ 	.byte	0x04, 0x17
        /*005a*/ 	.short	(.L_145 - .L_144)
.L_144:
        /*005c*/ 	.word	0x00000000
        /*0060*/ 	.short	0x0001
        /*0062*/ 	.short	0x0008
        /*0064*/ 	.byte	0x00, 0xf5, 0x21, 0x00


	//----- nvinfo : EIATTR_KPARAM_INFO
	.align		4
.L_145:
        /*0068*/ 	.byte	0x04, 0x17
        /*006a*/ 	.short	(.L_147 - .L_146)
.L_146:
        /*006c*/ 	.word	0x00000000
        /*0070*/ 	.short	0x0000
        /*0072*/ 	.short	0x0000
        /*0074*/ 	.byte	0x00, 0xf5, 0x21, 0x00


	//----- nvinfo : EIATTR_SPARSE_MMA_MASK
	.align		4
.L_147:
        /*0078*/ 	.byte	0x03, 0x50
        /*007a*/ 	.short	0x0000


	//----- nvinfo : EIATTR_MAXREG_COUNT
	.align		4
        /*007c*/ 	.byte	0x03, 0x1b
        /*007e*/ 	.short	0x00ff


	//----- nvinfo : EIATTR_MERCURY_ISA_VERSION
	.align		4
        /*0080*/ 	.byte	0x03, 0x5f
        /*0082*/ 	.short	0x0101


	//----- nvinfo : EIATTR_VRC_CTA_INIT_COUNT
	.align		4
        /*0084*/ 	.byte	0x02, 0x4a
	.zero		1
	.zero		1


	//----- nvinfo : EIATTR_EXIT_INSTR_OFFSETS
	.align		4
        /*0088*/ 	.byte	0x04, 0x1c
        /*008a*/ 	.short	(.L_149 - .L_148)


	//   ....[0]....
.L_148:
        /*008c*/ 	.word	0x000000c0


	//   ....[1]....
        /*0090*/ 	.word	0x000005a0


	//----- nvinfo : EIATTR_CBANK_PARAM_SIZE
	.align		4
.L_149:
        /*0094*/ 	.byte	0x03, 0x19
        /*0096*/ 	.short	0x0028


	//----- nvinfo : EIATTR_PARAM_CBANK
	.align		4
        /*0098*/ 	.byte	0x04, 0x0a
        /*009a*/ 	.short	(.L_151 - .L_150)
	.align		4
.L_150:
        /*009c*/ 	.word	index@(.nv.constant0.rope_thd_f32)
        /*00a0*/ 	.short	0x0380
        /*00a2*/ 	.short	0x0028


	//----- nvinfo : EIATTR_SW_WAR
	.align		4
.L_151:
        /*00a4*/ 	.byte	0x04, 0x36
        /*00a6*/ 	.short	(.L_153 - .L_152)
.L_152:
        /*00a8*/ 	.word	0x00000008
.L_153:


//--------------------- .nv.info.rope_f32         --------------------------
	.section	.nv.info.rope_f32,"",@"SHT_CUDA_INFO"
	.sectionflags	@""
	.align	4


	//----- nvinfo : EIATTR_CUDA_API_VERSION
	.align		4
        /*0000*/ 	.byte	0x04, 0x37
        /*0002*/ 	.short	(.L_155 - .L_154)
.L_154:
        /*0004*/ 	.word	0x00000082


	//----- nvinfo : EIATTR_KPARAM_INFO
	.align		4
.L_155:
        /*0008*/ 	.byte	0x04, 0x17
        /*000a*/ 	.short	(.L_157 - .L_156)
.L_156:
        /*000c*/ 	.word	0x00000000
        /*0010*/ 	.short	0x0005
        /*0012*/ 	.short	0x0020
        /*0014*/ 	.byte	0x00, 0xf0, 0x11, 0x00


	//----- nvinfo : EIATTR_KPARAM_INFO
	.align		4
.L_157:
        /*0018*/ 	.byte	0x04, 0x17
        /*001a*/ 	.short	(.L_159 - .L_158)
.L_158:
        /*001c*/ 	.word	0x00000000
        /*0020*/ 	.short	0x0004
        /*0022*/ 	.short	0x001c
        /*0024*/ 	.byte	0x00, 0xf0, 0x11, 0x00


	//----- nvinfo : EIATTR_KPARAM_INFO
	.align		4
.L_159:
        /*0028*/ 	.byte	0x04, 0x17
        /*002a*/ 	.short	(.L_161 - .L_160)
.L_160:
        /*002c*/ 	.word	0x00000000
        /*0030*/ 	.short	0x0003
        /*0032*/ 	.short	0x0018
        /*0034*/ 	.byte	0x00, 0xf0, 0x11, 0x00


	//----- nvinfo : EIATTR_KPARAM_INFO
	.align		4
.L_161:
        /*0038*/ 	.byte	0x04, 0x17
        /*003a*/ 	.short	(.L_163 - .L_162)
.L_162:
        /*003c*/ 	.word	0x00000000
        /*0040*/ 	.short	0x0002
        /*0042*/ 	.short	0x0010
        /*0044*/ 	.byte	0x00, 0xf5, 0x21, 0x00


	//----- nvinfo : EIATTR_KPARAM_INFO
	.align		4
.L_163:
        /*0048*/ 	.byte	0x04, 0x17
        /*004a*/ 	.short	(.L_165 - .L_164)
.L_164:
        /*004c*/ 	.word	0x00000000
        /*0050*/ 	.short	0x0001
        /*0052*/ 	.short	0x0008
        /*0054*/ 	.byte	0x00, 0xf5, 0x21, 0x00


	//----- nvinfo : EIATTR_KPARAM_INFO
	.align		4
.L_165:
        /*0058*/ 	.byte	0x04, 0x17
        /*005a*/ 	.short	(.L_167 - .L_166)
.L_166:
        /*005c*/ 	.word	0x00000000
        /*0060*/ 	.short	0x0000
        /*0062*/ 	.short	0x0000
        /*0064*/ 	.byte	0x00, 0xf5, 0x21, 0x00


	//----- nvinfo : EIATTR_SPARSE_MMA_MASK
	.align		4
.L_167:
        /*0068*/ 	.byte	0x03, 0x50
        /*006a*/ 	.short	0x0000


	//----- nvinfo : EIATTR_MAXREG_COUNT
	.align		4
        /*006c*/ 	.byte	0x03, 0x1b
        /*006e*/ 	.short	0x00ff


	//----- nvinfo : EIATTR_MERCURY_ISA_VERSION
	.align		4
        /*0070*/ 	.byte	0x03, 0x5f
        /*0072*/ 	.short	0x0101


	//----- nvinfo : EIATTR_VRC_CTA_INIT_COUNT
	.align		4
        /*0074*/ 	.byte	0x02, 0x4a
	.zero		1
	.zero		1


	//----- nvinfo : EIATTR_EXIT_INSTR_OFFSETS
	.align		4
        /*0078*/ 	.byte	0x04, 0x1c
        /*007a*/ 	.short	(.L_169 - .L_168)


	//   ....[0]....
.L_168:
        /*007c*/ 	.word	0x00000090


	//   ....[1]....
        /*0080*/ 	.word	0x000004b0


	//----- nvinfo : EIATTR_CBANK_PARAM_SIZE
	.align		4
.L_169:
        /*0084*/ 	.byte	0x03, 0x19
        /*0086*/ 	.short	0x0024


	//----- nvinfo : EIATTR_PARAM_CBANK
	.align		4
        /*0088*/ 	.byte	0x04, 0x0a
        /*008a*/ 	.short	(.L_171 - .L_170)
	.align		4
.L_170:
        /*008c*/ 	.word	index@(.nv.constant0.rope_f32)
        /*0090*/ 	.short	0x0380
        /*0092*/ 	.short	0x0024


	//----- nvinfo : EIATTR_SW_WAR
	.align		4
.L_171:
        /*0094*/ 	.byte	0x04, 0x36
        /*0096*/ 	.short	(.L_173 - .L_172)
.L_172:
        /*0098*/ 	.word	0x00000008
.L_173:


//--------------------- .nv.info.rope_i_f32       --------------------------
	.section	.nv.info.rope_i_f32,"",@"SHT_CUDA_INFO"
	.sectionflags	@""
	.align	4


	//----- nvinfo : EIATTR_CUDA_API_VERSION
	.align		4
        /*0000*/ 	.byte	0x04, 0x37
        /*0002*/ 	.short	(.L_175 - .L_174)
.L_174:
        /*0004*/ 	.word	0x00000082


	//----- nvinfo : EIATTR_KPARAM_INFO
	.align		4
.L_175:
        /*0008*/ 	.byte	0x04, 0x17
        /*000a*/ 	.short	(.L_177 - .L_176)
.L_176:
        /*000c*/ 	.word	0x00000000
        /*0010*/ 	.short	0x0004
        /*0012*/ 	.short	0x001c
        /*0014*/ 	.byte	0x00, 0xf0, 0x11, 0x00


	//----- nvinfo : EIATTR_KPARAM_INFO
	.align		4
.L_177:
        /*0018*/ 	.byte	0x04, 0x17
        /*001a*/ 	.short	(.L_179 - .L_178)
.L_178:
        /*001c*/ 	.word	0x00000000
        /*0020*/ 	.short	0x0003
        /*0022*/ 	.short	0x0018
        /*0024*/ 	.byte	0x00, 0xf0, 0x11, 0x00


	//----- nvinfo : EIATTR_KPARAM_INFO
	.align		4
.L_179:
        /*0028*/ 	.byte	0x04, 0x17
        /*002a*/ 	.short	(.L_181 - .L_180)
.L_180:
        /*002c*/ 	.word	0x00000000
        /*0030*/ 	.short	0x0002
        /*0032*/ 	.short	0x0010
        /*0034*/ 	.byte	0x00, 0xf5, 0x21, 0x00


	//----- nvinfo : EIATTR_KPARAM_INFO
	.align		4
.L_181:
        /*0038*/ 	.byte	0x04, 0x17
        /*003a*/ 	.short	(.L_183 - .L_182)
.L_182:
        /*003c*/ 	.word	0x00000000
        /*0040*/ 	.short	0x0001
        /*0042*/ 	.short	0x0008
        /*0044*/ 	.byte	0x00, 0xf5, 0x21, 0x00


	//----- nvinfo : EIATTR_KPARAM_INFO
	.align		4
.L_183:
        /*0048*/ 	.byte	0x04, 0x17
        /*004a*/ 	.short	(.L_185 - .L_184)
.L_184:
        /*004c*/ 	.word	0x00000000
        /*0050*/ 	.short	0x0000
        /*0052*/ 	.short	0x0000
        /*0054*/ 	.byte	0x00, 0xf5, 0x21, 0x00


	//----- nvinfo : EIATTR_SPARSE_MMA_MASK
	.align		4
.L_185:
        /*0058*/ 	.byte	0x03, 0x50
        /*005a*/ 	.short	0x0000


	//----- nvinfo : EIATTR_MAXREG_COUNT
	.align		4
        /*005c*/ 	.byte	0x03, 0x1b
        /*005e*/ 	.short	0x00ff


	//----- nvinfo : EIATTR_MERCURY_ISA_VERSION
	.align		4
        /*0060*/ 	.byte	0x03, 0x5f
        /*0062*/ 	.short	0x0101


	//----- nvinfo : EIATTR_VRC_CTA_INIT_COUNT
	.align		4
        /*0064*/ 	.byte	0x02, 0x4a
	.zero		1
	.zero		1


	//----- nvinfo : EIATTR_EXIT_INSTR_OFFSETS
	.align		4
        /*0068*/ 	.byte	0x04, 0x1c
        /*006a*/ 	.short	(.L_187 - .L_186)


	//   ....[0]....
.L_186:
        /*006c*/ 	.word	0x00000090


	//   ....[1]....
        /*0070*/ 	.word	0x000002d0


	//----- nvinfo : EIATTR_CBANK_PARAM_SIZE
	.align		4
.L_187:
        /*0074*/ 	.byte	0x03, 0x19
        /*0076*/ 	.short	0x0020


	//----- nvinfo : EIATTR_PARAM_CBANK
	.align		4
        /*0078*/ 	.byte	0x04, 0x0a
        /*007a*/ 	.short	(.L_189 - .L_188)
	.align		4
.L_188:
        /*007c*/ 	.word	index@(.nv.constant0.rope_i_f32)
        /*0080*/ 	.short	0x0380
        /*0082*/ 	.short	0x0020


	//----- nvinfo : EIATTR_SW_WAR
	.align		4
.L_189:
        /*0084*/ 	.byte	0x04, 0x36
        /*0086*/ 	.short	(.L_191 - .L_190)
.L_190:
        /*0088*/ 	.word	0x00000008
.L_191:


//--------------------- .nv.info.rope_thd_f16     --------------------------
	.section	.nv.info.rope_thd_f16,"",@"SHT_CUDA_INFO"
	.sectionflags	@""
	.align	4


	//----- nvinfo : EIATTR_CUDA_API_VERSION
	.align		4
        /*0000*/ 	.byte	0x04, 0x37
        /*0002*/ 	.short	(.L_193 - .L_192)
.L_192:
        /*0004*/ 	.word	0x00000082


	//----- nvinfo : EIATTR_KPARAM_INFO
	.align		4
.L_193:
        /*0008*/ 	.byte	0x04, 0x17
        /*000a*/ 	.short	(.L_195 - .L_194)
.L_194:
        /*000c*/ 	.word	0x00000000
        /*0010*/ 	.short	0x0006
        /*0012*/ 	.short	0x0024
        /*0014*/ 	.byte	0x00, 0xf0, 0x11, 0x00


	//----- nvinfo : EIATTR_KPARAM_INFO
	.align		4
.L_195:
        /*0018*/ 	.byte	0x04, 0x17
        /*001a*/ 	.short	(.L_197 - .L_196)
.L_196:
        /*001c*/ 	.word	0x00000000
        /*0020*/ 	.short	0x0005
        /*0022*/ 	.short	0x0020
        /*0024*/ 	.byte	0x00, 0xf0, 0x11, 0x00


	//----- nvinfo : EIATTR_KPARAM_INFO
	.align		4
.L_197:
        /*0028*/ 	.byte	0x04, 0x17
        /*002a*/ 	.short	(.L_199 - .L_198)
.L_198:
        /*002c*/ 	.word	0x00000000
        /*0030*/ 	.short	0x0004
        /*0032*/ 	.short	0x001c
        /*0034*/ 	.byte	0x00, 0xf0, 0x11, 0x00


	//----- nvinfo : EIATTR_KPARAM_INFO
	.align		4
.L_199:
        /*0038*/ 	.byte	0x04, 0x17
        /*003a*/ 	.short	(.L_201 - .L_200)
.L_200:
        /*003c*/ 	.word	0x00000000
        /*0040*/ 	.short	0x0003
        /*0042*/ 	.short	0x0018
        /*0044*/ 	.byte	0x00, 0xf0, 0x11, 0x00


	//----- nvinfo : EIATTR_KPARAM_INFO
	.align		4
.L_201:
        /*0048*/ 	.byte	0x04, 0x17
        /*004a*/ 	.short	(.L_203 - .L_202)
.L_202:
        /*004c*/ 	.word	0x00000000
        /*0050*/ 	.short	0x0002
        /*0052*/ 	.short	0x0010
        /*0054*/ 	.byte	0x00, 0xf5, 0x21, 0x00


	//----- nvinfo : EIATTR_KPARAM_INFO
	.align		4
.L_203:
        /*0058*/ 	.byte	0x04, 0x17
        /*005a*/ 	.short	(.L_205 - .L_204)
.L_204:
        /*005c*/ 	.word	0x00000000
        /*0060*/ 	.short	0x0001
        /*0062*/ 	.short	0x0008
        /*0064*/ 	.byte	0x00, 0xf5, 0x21, 0x00


	//----- nvinfo : EIATTR_KPARAM_INFO
	.align		4
.L_205:
        /*0068*/ 	.byte	0x04, 0x17
        /*006a*/ 	.short	(.L_207 - .L_206)
.L_206:
        /*006c*/ 	.word	0x00000000
        /*0070*/ 	.short	0x0000
        /*0072*/ 	.short	0x0000
        /*0074*/ 	.byte	0x00, 0xf5, 0x21, 0x00


	//----- nvinfo : EIATTR_SPARSE_MMA_MASK
	.align		4
.L_207:
        /*0078*/ 	.byte	0x03, 0x50
        /*007a*/ 	.short	0x0000


	//----- nvinfo : EIATTR_MAXREG_COUNT
	.align		4
        /*007c*/ 	.byte	0x03, 0x1b
        /*007e*/ 	.short	0x00ff


	//----- nvinfo : EIATTR_MERCURY_ISA_VERSION
	.align		4
        /*0080*/ 	.byte	0x03, 0x5f
        /*0082*/ 	.short	0x0101


	//----- nvinfo : EIATTR_VRC_CTA_INIT_COUNT
	.align		4
        /*0084*/ 	.byte	0x02, 0x4a
	.zero		1
	.zero		1


	//----- nvinfo : EIATTR_EXIT_INSTR_OFFSETS
	.align		4
        /*0088*/ 	.byte	0x04, 0x1c
        /*008a*/ 	.short	(.L_209 - .L_208)


	//   ....[0]....
.L_208:
        /*008c*/ 	.word	0x000000c0


	//   ....[1]....
        /*0090*/ 	.word	0x000005b0


	//----- nvinfo : EIATTR_CBANK_PARAM_SIZE
	.align		4
.L_209:
        /*0094*/ 	.byte	0x03, 0x19
        /*0096*/ 	.short	0x0028


	//----- nvinfo : EIATTR_PARAM_CBANK
	.align		4
        /*0098*/ 	.byte	0x04, 0x0a
        /*009a*/ 	.short	(.L_211 - .L_210)
	.align		4
.L_210:
        /*009c*/ 	.word	index@(.nv.constant0.rope_thd_f16)
        /*00a0*/ 	.short	0x0380
        /*00a2*/ 	.short	0x0028


	//----- nvinfo : EIATTR_SW_WAR
	.align		4
.L_211:
        /*00a4*/ 	.byte	0x04, 0x36
        /*00a6*/ 	.short	(.L_213 - .L_212)
.L_212:
        /*00a8*/ 	.word	0x00000008
.L_213:


//--------------------- .nv.info.rope_f16         --------------------------
	.section	.nv.info.rope_f16,"",@"SHT_CUDA_INFO"
	.sectionflags	@""
	.align	4


	//----- nvinfo : EIATTR_CUDA_API_VERSION
	.align		4
        /*0000*/ 	.byte	0x04, 0x37
        /*0002*/ 	.short	(.L_215 - .L_214)
.L_214:
        /*0004*/ 	.word	0x00000082


	//----- nvinfo : EIATTR_KPARAM_INFO
	.align		4
.L_215:
        /*0008*/ 	.byte	0x04, 0x17
        /*000a*/ 	.short	(.L_217 - .L_216)
.L_216:
        /*000c*/ 	.word	0x00000000
        /*0010*/ 	.short	0x0005
        /*0012*/ 	.short	0x0020
        /*0014*/ 	.byte	0x00, 0xf0, 0x11, 0x00


	//----- nvinfo : EIATTR_KPARAM_INFO
	.align		4
.L_217:
        /*0018*/ 	.byte	0x04, 0x17
        /*001a*/ 	.short	(.L_219 - .L_218)
.L_218:
        /*001c*/ 	.word	0x00000000
        /*0020*/ 	.short	0x0004
        /*0022*/ 	.short	0x001c
        /*0024*/ 	.byte	0x00, 0xf0, 0x11, 0x00


	//----- nvinfo : EIATTR_KPARAM_INFO
	.align		4
.L_219:
        /*0028*/ 	.byte	0x04, 0x17
        /*002a*/ 	.short	(.L_221 - .L_220)
.L_220:
        /*002c*/ 	.word	0x00000000
        /*0030*/ 	.short	0x0003
        /*0032*/ 	.short	0x0018
        /*0034*/ 	.byte	0x00, 0xf0, 0x11, 0x00


	//----- nvinfo : EIATTR_KPARAM_INFO
	.align		4
.L_221:
        /*0038*/ 	.byte	0x04, 0x17
        /*003a*/ 	.short	(.L_223 - .L_222)
.L_222:
        /*003c*/ 	.word	0x00000000
        /*0040*/ 	.short	0x0002
        /*0042*/ 	.short	0x0010
        /*0044*/ 	.byte	0x00, 0xf5, 0x21, 0x00


	//----- nvinfo : EIATTR_KPARAM_INFO
	.align		4
.L_223:
        /*0048*/ 	.byte	0x04, 0x17
        /*004a*/ 	.short	(.L_225 - .L_224)
.L_224:
        /*004c*/ 	.word	0x00000000
        /*0050*/ 	.short	0x0001
        /*0052*/ 	.short	0x0008
        /*0054*/ 	.byte	0x00, 0xf5, 0x21, 0x00


	//----- nvinfo : EIATTR_KPARAM_INFO
	.align		4
.L_225:
        /*0058*/ 	.byte	0x04, 0x17
        /*005a*/ 	.short	(.L_227 - .L_226)
.L_226:
        /*005c*/ 	.word	0x00000000
        /*0060*/ 	.short	0x0000
        /*0062*/ 	.short	0x0000
        /*0064*/ 	.byte	0x00, 0xf5, 0x21, 0x00


	//----- nvinfo : EIATTR_SPARSE_MMA_MASK
	.align		4
.L_227:
        /*0068*/ 	.byte	0x03, 0x50
        /*006a*/ 	.short	0x0000


	//----- nvinfo : EIATTR_MAXREG_COUNT
	.align		4
        /*006c*/ 	.byte	0x03, 0x1b
        /*006e*/ 	.short	0x00ff


	//----- nvinfo : EIATTR_MERCURY_ISA_VERSION
	.align		4
        /*0070*/ 	.byte	0x03, 0x5f
        /*0072*/ 	.short	0x0101


	//----- nvinfo : EIATTR_VRC_CTA_INIT_COUNT
	.align		4
        /*0074*/ 	.byte	0x02, 0x4a
	.zero		1
	.zero		1


	//----- nvinfo : EIATTR_EXIT_INSTR_OFFSETS
	.align		4
        /*0078*/ 	.byte	0x04, 0x1c
        /*007a*/ 	.short	(.L_229 - .L_228)


	//   ....[0]....
.L_228:
        /*007c*/ 	.word	0x00000090


	//   ....[1]....
        /*0080*/ 	.word	0x000004d0


	//----- nvinfo : EIATTR_CBANK_PARAM_SIZE
	.align		4
.L_229:
        /*0084*/ 	.byte	0x03, 0x19
        /*0086*/ 	.short	0x0024


	//----- nvinfo : EIATTR_PARAM_CBANK
	.align		4
        /*0088*/ 	.byte	0x04, 0x0a
        /*008a*/ 	.short	(.L_231 - .L_230)
	.align		4
.L_230:
        /*008c*/ 	.word	index@(.nv.constant0.rope_f16)
        /*0090*/ 	.short	0x0380
        /*0092*/ 	.short	0x0024


	//----- nvinfo : EIATTR_SW_WAR
	.align		4
.L_231:
        /*0094*/ 	.byte	0x04, 0x36
        /*0096*/ 	.short	(.L_233 - .L_232)
.L_232:
        /*0098*/ 	.word	0x00000008
.L_233:


//--------------------- .nv.info.rope_i_f16       --------------------------
	.section	.nv.info.rope_i_f16,"",@"SHT_CUDA_INFO"
	.sectionflags	@""
	.align	4


	//----- nvinfo : EIATTR_CUDA_API_VERSION
	.align		4
        /*0000*/ 	.byte	0x04, 0x37
        /*0002*/ 	.short	(.L_235 - .L_234)
.L_234:
        /*0004*/ 	.word	0x00000082


	//----- nvinfo : EIATTR_KPARAM_INFO
	.align		4
.L_235:
        /*0008*/ 	.byte	0x04, 0x17
        /*000a*/ 	.short	(.L_237 - .L_236)
.L_236:
        /*000c*/ 	.word	0x00000000
        /*0010*/ 	.short	0x0004
        /*0012*/ 	.short	0x001c
        /*0014*/ 	.byte	0x00, 0xf0, 0x11, 0x00


	//----- nvinfo : EIATTR_KPARAM_INFO
	.align		4
.L_237:
        /*0018*/ 	.byte	0x04, 0x17
        /*001a*/ 	.short	(.L_239 - .L_238)
.L_238:
        /*001c*/ 	.word	0x00000000
        /*0020*/ 	.short	0x0003
        /*0022*/ 	.short	0x0018
        /*0024*/ 	.byte	0x00, 0xf0, 0x11, 0x00


	//----- nvinfo : EIATTR_KPARAM_INFO
	.align		4
.L_239:
        /*0028*/ 	.byte	0x04, 0x17
        /*002a*/ 	.short	(.L_241 - .L_240)
.L_240:
        /*002c*/ 	.word	0x00000000
        /*0030*/ 	.short	0x0002
        /*0032*/ 	.short	0x0010
        /*0034*/ 	.byte	0x00, 0xf5, 0x21, 0x00


	//----- nvinfo : EIATTR_KPARAM_INFO
	.align		4
.L_241:
        /*0038*/ 	.byte	0x04, 0x17
        /*003a*/ 	.short	(.L_243 - .L_242)
.L_242:
        /*003c*/ 	.word	0x00000000
        /*0040*/ 	.short	0x0001
        /*0042*/ 	.short	0x0008
        /*0044*/ 	.byte	0x00, 0xf5, 0x21, 0x00


	//----- nvinfo : EIATTR_KPARAM_INFO
	.align		4
.L_243:
        /*0048*/ 	.byte	0x04, 0x17
        /*004a*/ 	.short	(.L_245 - .L_244)
.L_244:
        /*004c*/ 	.word	0x00000000
        /*0050*/ 	.short	0x0000
        /*0052*/ 	.short	0x0000
        /*0054*/ 	.byte	0x00, 0xf5, 0x21, 0x00


	//----- nvinfo : EIATTR_SPARSE_MMA_MASK
	.align		4
.L_245:
        /*0058*/ 	.byte	0x03, 0x50
        /*005a*/ 	.short	0x0000


	//----- nvinfo : EIATTR_MAXREG_COUNT
	.align		4
        /*005c*/ 	.byte	0x03, 0x1b
        /*005e*/ 	.short	0x00ff


	//----- nvinfo : EIATTR_MERCURY_ISA_VERSION
	.align		4
        /*0060*/ 	.byte	0x03, 0x5f
        /*0062*/ 	.short	0x0101


	//----- nvinfo : EIATTR_VRC_CTA_INIT_COUNT
	.align		4
        /*0064*/ 	.byte	0x02, 0x4a
	.zero		1
	.zero		1


	//----- nvinfo : EIATTR_EXIT_INSTR_OFFSETS
	.align		4
        /*0068*/ 	.byte	0x04, 0x1c
        /*006a*/ 	.short	(.L_247 - .L_246)


	//   ....[0]....
.L_246:
        /*006c*/ 	.word	0x00000090


	//   ....[1]....
        /*0070*/ 	.word	0x000002d0


	//----- nvinfo : EIATTR_CBANK_PARAM_SIZE
	.align		4
.L_247:
        /*0074*/ 	.byte	0x03, 0x19
        /*0076*/ 	.short	0x0020


	//----- nvinfo : EIATTR_PARAM_CBANK
	.align		4
        /*0078*/ 	.byte	0x04, 0x0a
        /*007a*/ 	.short	(.L_249 - .L_248)
	.align		4
.L_248:
        /*007c*/ 	.word	index@(.nv.constant0.rope_i_f16)
        /*0080*/ 	.short	0x0380
        /*0082*/ 	.short	0x0020


	//----- nvinfo : EIATTR_SW_WAR
	.align		4
.L_249:
        /*0084*/ 	.byte	0x04, 0x36
        /*0086*/ 	.short	(.L_251 - .L_250)
.L_250:
        /*0088*/ 	.word	0x00000008
.L_251:


//--------------------- .nv.info.rope_thd_bf16    --------------------------
	.section	.nv.info.rope_thd_bf16,"",@"SHT_CUDA_INFO"
	.sectionflags	@""
	.align	4


	//----- nvinfo : EIATTR_CUDA_API_VERSION
	.align		4
        /*0000*/ 	.byte	0x04, 0x37
        /*0002*/ 	.short	(.L_253 - .L_252)
.L_252:
        /*0004*/ 	.word	0x00000082


	//----- nvinfo : EIATTR_KPARAM_INFO
	.align		4
.L_253:
        /*0008*/ 	.byte	0x04, 0x17
        /*000a*/ 	.short	(.L_255 - .L_254)
.L_254:
        /*000c*/ 	.word	0x00000000
        /*0010*/ 	.short	0x0006
        /*0012*/ 	.short	0x0024
        /*0014*/ 	.byte	0x00, 0xf0, 0x11, 0x00


	//----- nvinfo : EIATTR_KPARAM_INFO
	.align		4
.L_255:
        /*0018*/ 	.byte	0x04, 0x17
        /*001a*/ 	.short	(.L_257 - .L_256)
.L_256:
        /*001c*/ 	.word	0x00000000
        /*0020*/ 	.short	0x0005
        /*0022*/ 	.short	0x0020
        /*0024*/ 	.byte	0x00, 0xf0, 0x11, 0x00


	//----- nvinfo : EIATTR_KPARAM_INFO
	.align		4
.L_257:
        /*0028*/ 	.byte	0x04, 0x17
        /*002a*/ 	.short	(.L_259 - .L_258)
.L_258:
        /*002c*/ 	.word	0x00000000
        /*0030*/ 	.short	0x0004
        /*0032*/ 	.short	0x001c
        /*0034*/ 	.byte	0x00, 0xf0, 0x11, 0x00


	//----- nvinfo : EIATTR_KPARAM_INFO
	.align		4
.L_259:
        /*0038*/ 	.byte	0x04, 0x17
        /*003a*/ 	.short	(.L_261 - .L_260)
.L_260:
        /*003c*/ 	.word	0x00000000
        /*0040*/ 	.short	0x0003
        /*0042*/ 	.short	0x0018
        /*0044*/ 	.byte	0x00, 0xf0, 0x11, 0x00


	//----- nvinfo : EIATTR_KPARAM_INFO
	.align		4
.L_261:
        /*0048*/ 	.byte	0x04, 0x17
        /*004a*/ 	.short	(.L_263 - .L_262)
.L_262:
        /*004c*/ 	.word	0x00000000
        /*0050*/ 	.short	0x0002
        /*0052*/ 	.short	0x0010
        /*0054*/ 	.byte	0x00, 0xf5, 0x21, 0x00


	//----- nvinfo : EIATTR_KPARAM_INFO
	.align		4
.L_263:
        /*0058*/ 	.byte	0x04, 0x17
        /*005a*/ 	.short	(.L_265 - .L_264)
.L_264:
        /*005c*/ 	.word	0x00000000
        /*0060*/ 	.short	0x0001
        /*0062*/ 	.short	0x0008
        /*0064*/ 	.byte	0x00, 0xf5, 0x21, 0x00


	//----- nvinfo : EIATTR_KPARAM_INFO
	.align		4
.L_265:
        /*0068*/ 	.byte	0x04, 0x17
        /*006a*/ 	.short	(.L_267 - .L_266)
.L_266:
        /*006c*/ 	.word	0x00000000
        /*0070*/ 	.short	0x0000
        /*0072*/ 	.short	0x0000
        /*0074*/ 	.byte	0x00, 0xf5, 0x21, 0x00


	//----- nvinfo : EIATTR_SPARSE_MMA_MASK
	.align		4
.L_267:
        /*0078*/ 	.byte	0x03, 0x50
        /*007a*/ 	.short	0x0000


	//----- nvinfo : EIATTR_MAXREG_COUNT
	.align		4
        /*007c*/ 	.byte	0x03, 0x1b
        /*007e*/ 	.short	0x00ff


	//----- nvinfo : EIATTR_MERCURY_ISA_VERSION
	.align		4
        /*0080*/ 	.byte	0x03, 0x5f
        /*0082*/ 	.short	0x0101


	//----- nvinfo : EIATTR_VRC_CTA_INIT_COUNT
	.align		4
        /*0084*/ 	.byte	0x02, 0x4a
	.zero		1
	.zero		1


	//----- nvinfo : EIATTR_EXIT_INSTR_OFFSETS
	.align		4
        /*0088*/ 	.byte	0x04, 0x1c
        /*008a*/ 	.short	(.L_269 - .L_268)


	//   ....[0]....
.L_268:
        /*008c*/ 	.word	0x000000c0


	//   ....[1]....
        /*0090*/ 	.word	0x000005b0


	//----- nvinfo : EIATTR_CBANK_PARAM_SIZE
	.align		4
.L_269:
        /*0094*/ 	.byte	0x03, 0x19
        /*0096*/ 	.short	0x0028


	//----- nvinfo : EIATTR_PARAM_CBANK
	.align		4
        /*0098*/ 	.byte	0x04, 0x0a
        /*009a*/ 	.short	(.L_271 - .L_270)
	.align		4
.L_270:
        /*009c*/ 	.word	index@(.nv.constant0.rope_thd_bf16)
        /*00a0*/ 	.short	0x0380
        /*00a2*/ 	.short	0x0028


	//----- nvinfo : EIATTR_SW_WAR
	.align		4
.L_271:
        /*00a4*/ 	.byte	0x04, 0x36
        /*00a6*/ 	.short	(.L_273 - .L_272)
.L_272:
        /*00a8*/ 	.word	0x00000008
.L_273:


//--------------------- .nv.info.rope_bf16        --------------------------
	.section	.nv.info.rope_bf16,"",@"SHT_CUDA_INFO"
	.sectionflags	@""
	.align	4


	//----- nvinfo : EIATTR_CUDA_API_VERSION
	.align		4
        /*0000*/ 	.byte	0x04, 0x37
        /*0002*/ 	.short	(.L_275 - .L_274)
.L_274:
        /*0004*/ 	.word	0x00000082


	//----- nvinfo : EIATTR_KPARAM_INFO
	.align		4
.L_275:
        /*0008*/ 	.byte	0x04, 0x17
        /*000a*/ 	.short	(.L_277 - .L_276)
.L_276:
        /*000c*/ 	.word	0x00000000
        /*0010*/ 	.short	0x0005
        /*0012*/ 	.short	0x0020
        /*0014*/ 	.byte	0x00, 0xf0, 0x11, 0x00


	//----- nvinfo : EIATTR_KPARAM_INFO
	.align		4
.L_277:
        /*0018*/ 	.byte	0x04, 0x17
        /*001a*/ 	.short	(.L_279 - .L_278)
.L_278:
        /*001c*/ 	.word	0x00000000
        /*0020*/ 	.short	0x0004
        /*0022*/ 	.short	0x001c
        /*0024*/ 	.byte	0x00, 0xf0, 0x11, 0x00


	//----- nvinfo : EIATTR_KPARAM_INFO
	.align		4
.L_279:
        /*0028*/ 	.byte	0x04, 0x17
        /*002a*/ 	.short	(.L_281 - .L_280)
.L_280:
        /*002c*/ 	.word	0x00000000
        /*0030*/ 	.short	0x0003
        /*0032*/ 	.short	0x0018
        /*0034*/ 	.byte	0x00, 0xf0, 0x11, 0x00


	//----- nvinfo : EIATTR_KPARAM_INFO
	.align		4
.L_281:
        /*0038*/ 	.byte	0x04, 0x17
        /*003a*/ 	.short	(.L_283 - .L_282)
.L_282:
        /*003c*/ 	.word	0x00000000
        /*0040*/ 	.short	0x0002
        /*0042*/ 	.short	0x0010
        /*0044*/ 	.byte	0x00, 0xf5, 0x21, 0x00


	//----- nvinfo : EIATTR_KPARAM_INFO
	.align		4
.L_283:
        /*0048*/ 	.byte	0x04, 0x17
        /*004a*/ 	.short	(.L_285 - .L_284)
.L_284:
        /*004c*/ 	.word	0x00000000
        /*0050*/ 	.short	0x0001
        /*0052*/ 	.short	0x0008
        /*0054*/ 	.byte	0x00, 0xf5, 0x21, 0x00


	//----- nvinfo : EIATTR_KPARAM_INFO
	.align		4
.L_285:
        /*0058*/ 	.byte	0x04, 0x17
        /*005a*/ 	.short	(.L_287 - .L_286)
.L_286:
        /*005c*/ 	.word	0x00000000
        /*0060*/ 	.short	0x0000
        /*0062*/ 	.short	0x0000
        /*0064*/ 	.byte	0x00, 0xf5, 0x21, 0x00


	//----- nvinfo : EIATTR_SPARSE_MMA_MASK
	.align		4
.L_287:
        /*0068*/ 	.byte	0x03, 0x50
        /*006a*/ 	.short	0x0000


	//----- nvinfo : EIATTR_MAXREG_COUNT
	.align		4
        /*006c*/ 	.byte	0x03, 0x1b
        /*006e*/ 	.short	0x00ff


	//----- nvinfo : EIATTR_MERCURY_ISA_VERSION
	.align		4
        /*0070*/ 	.byte	0x03, 0x5f
        /*0072*/ 	.short	0x0101


	//----- nvinfo : EIATTR_VRC_CTA_INIT_COUNT
	.align		4
        /*0074*/ 	.byte	0x02, 0x4a
	.zero		1
	.zero		1


	//----- nvinfo : EIATTR_EXIT_INSTR_OFFSETS
	.align		4
        /*0078*/ 	.byte	0x04, 0x1c
        /*007a*/ 	.short	(.L_289 - .L_288)


	//   ....[0]....
.L_288:
        /*007c*/ 	.word	0x00000090


	//   ....[1]....
        /*0080*/ 	.word	0x000004d0


	//----- nvinfo : EIATTR_CBANK_PARAM_SIZE
	.align		4
.L_289:
        /*0084*/ 	.byte	0x03, 0x19
        /*0086*/ 	.short	0x0024


	//----- nvinfo : EIATTR_PARAM_CBANK
	.align		4
        /*0088*/ 	.byte	0x04, 0x0a
        /*008a*/ 	.short	(.L_291 - .L_290)
	.align		4
.L_290:
        /*008c*/ 	.word	index@(.nv.constant0.rope_bf16)
        /*0090*/ 	.short	0x0380
        /*0092*/ 	.short	0x0024


	//----- nvinfo : EIATTR_SW_WAR
	.align		4
.L_291:
        /*0094*/ 	.byte	0x04, 0x36
        /*0096*/ 	.short	(.L_293 - .L_292)
.L_292:
        /*0098*/ 	.word	0x00000008
.L_293:


//--------------------- .nv.info.rope_i_bf16      --------------------------
	.section	.nv.info.rope_i_bf16,"",@"SHT_CUDA_INFO"
	.sectionflags	@""
	.align	4


	//----- nvinfo : EIATTR_CUDA_API_VERSION
	.align		4
        /*0000*/ 	.byte	0x04, 0x37
        /*0002*/ 	.short	(.L_295 - .L_294)
.L_294:
        /*0004*/ 	.word	0x00000082


	//----- nvinfo : EIATTR_KPARAM_INFO
	.align		4
.L_295:
        /*0008*/ 	.byte	0x04, 0x17
        /*000a*/ 	.short	(.L_297 - .L_296)
.L_296:
        /*000c*/ 	.word	0x00000000
        /*0010*/ 	.short	0x0004
        /*0012*/ 	.short	0x001c
        /*0014*/ 	.byte	0x00, 0xf0, 0x11, 0x00


	//----- nvinfo : EIATTR_KPARAM_INFO
	.align		4
.L_297:
        /*0018*/ 	.byte	0x04, 0x17
        /*001a*/ 	.short	(.L_299 - .L_298)
.L_298:
        /*001c*/ 	.word	0x00000000
        /*0020*/ 	.short	0x0003
        /*0022*/ 	.short	0x0018
        /*0024*/ 	.byte	0x00, 0xf0, 0x11, 0x00


	//----- nvinfo : EIATTR_KPARAM_INFO
	.align		4
.L_299:
        /*0028*/ 	.byte	0x04, 0x17
        /*002a*/ 	.short	(.L_301 - .L_300)
.L_300:
        /*002c*/ 	.word	0x00000000
        /*0030*/ 	.short	0x0002
        /*0032*/ 	.short	0x0010
        /*0034*/ 	.byte	0x00, 0xf5, 0x21, 0x00


	//----- nvinfo : EIATTR_KPARAM_INFO
	.align		4
.L_301:
        /*0038*/ 	.byte	0x04, 0x17
        /*003a*/ 	.short	(.L_303 - .L_302)
.L_302:
        /*003c*/ 	.word	0x00000000
        /*0040*/ 	.short	0x0001
        /*0042*/ 	.short	0x0008
        /*0044*/ 	.byte	0x00, 0xf5, 0x21, 0x00


	//----- nvinfo : EIATTR_KPARAM_INFO
	.align		4
.L_303:
        /*0048*/ 	.byte	0x04, 0x17
        /*004a*/ 	.short	(.L_305 - .L_304)
.L_304:
        /*004c*/ 	.word	0x00000000
        /*0050*/ 	.short	0x0000
        /*0052*/ 	.short	0x0000
        /*0054*/ 	.byte	0x00, 0xf5, 0x21, 0x00


	//----- nvinfo : EIATTR_SPARSE_MMA_MASK
	.align		4
.L_305:
        /*0058*/ 	.byte	0x03, 0x50
        /*005a*/ 	.short	0x0000


	//----- nvinfo : EIATTR_MAXREG_COUNT
	.align		4
        /*005c*/ 	.byte	0x03, 0x1b
        /*005e*/ 	.short	0x00ff


	//----- nvinfo : EIATTR_MERCURY_ISA_VERSION
	.align		4
        /*0060*/ 	.byte	0x03, 0x5f
        /*0062*/ 	.short	0x0101


	//----- nvinfo : EIATTR_VRC_CTA_INIT_COUNT
	.align		4
        /*0064*/ 	.byte	0x02, 0x4a
	.zero		1
	.zero		1


	//----- nvinfo : EIATTR_EXIT_INSTR_OFFSETS
	.align		4
        /*0068*/ 	.byte	0x04, 0x1c
        /*006a*/ 	.short	(.L_307 - .L_306)


	//   ....[0]....
.L_306:
        /*006c*/ 	.word	0x00000090


	//   ....[1]....
        /*0070*/ 	.word	0x000002d0


	//----- nvinfo : EIATTR_CBANK_PARAM_SIZE
	.align		4
.L_307:
        /*0074*/ 	.byte	0x03, 0x19
        /*0076*/ 	.short	0x0020


	//----- nvinfo : EIATTR_PARAM_CBANK
	.align		4
        /*0078*/ 	.byte	0x04, 0x0a
        /*007a*/ 	.short	(.L_309 - .L_308)
	.align		4
.L_308:
        /*007c*/ 	.word	index@(.nv.constant0.rope_i_bf16)
        /*0080*/ 	.short	0x0380
        /*0082*/ 	.short	0x0020


	//----- nvinfo : EIATTR_SW_WAR
	.align		4
.L_309:
        /*0084*/ 	.byte	0x04, 0x36
        /*0086*/ 	.short	(.L_311 - .L_310)
.L_310:
        /*0088*/ 	.word	0x00000008
.L_311:


//--------------------- .nv.callgraph             --------------------------
	.section	.nv.callgraph,"",@"SHT_CUDA_CALLGRAPH"
	.align	4
	.sectionentsize	8
	.align		4
        /*0000*/ 	.word	0x00000000
	.align		4
        /*0004*/ 	.word	0xffffffff
	.align		4
        /*0008*/ 	.word	0x00000000
	.align		4
        /*000c*/ 	.word	0xfffffffe
	.align		4
        /*0010*/ 	.word	0x00000000
	.align		4
        /*0014*/ 	.word	0xfffffffd
	.align		4
        /*0018*/ 	.word	0x00000000
	.align		4
        /*001c*/ 	.word	0xfffffffc


//--------------------- .text.rope_thd_f64        --------------------------
	.section	.text.rope_thd_f64,"ax",@progbits
	.align	128
        .global         rope_thd_f64
        .type           rope_thd_f64,@function
        .size           rope_thd_f64,(.L_x_12 - rope_thd_f64)
        .other          rope_thd_f64,@"STO_CUDA_ENTRY STV_DEFAULT"
rope_thd_f64:
.text.rope_thd_f64:
[----:B------:R-:W-:Y:S01]  /*0000*/  LDC R1, c[0x0][0x37c] ;  /* 0x0000df00ff017b82 */ /* 0x000fe20000000800 */
[----:B------:R-:W0:Y:S07]  /*0010*/  S2R R3, SR_TID.X ;  /* 0x0000000000037919 */ /* 0x000e2e0000002100 */
[----:B------:R-:W0:Y:S01]  /*0020*/  S2UR UR6, SR_CTAID.X ;  /* 0x00000000000679c3 */ /* 0x000e220000002500 */
[----:B------:R-:W1:Y:S01]  /*0030*/  LDCU.64 UR4, c[0x0][0x398] ;  /* 0x00007300ff0477ac */ /* 0x000e620008000a00 */
[----:B------:R-:W2:Y:S06]  /*0040*/  LDCU.64 UR8, c[0x0][0x3a0] ;  /* 0x00007400ff0877ac */ /* 0x000eac0008000a00 */
[----:B------:R-:W0:Y:S01]  /*0050*/  LDC R0, c[0x0][0x360] ;  /* 0x0000d800ff007b82 */ /* 0x000e220000000800 */
[----:B-1----:R-:W-:-:S04]  /*0060*/  UIMAD UR4, UR5, UR4, URZ ;  /* 0x00000004050472a4 */ /* 0x002fc8000f8e02ff */
[----:B--2---:R-:W-:-:S04]  /*0070*/  UIMAD UR4, UR4, UR8, URZ ;  /* 0x00000008040472a4 */ /* 0x004fc8000f8e02ff */
[----:B------:R-:W-:Y:S01]  /*0080*/  UIMAD UR4, UR4, UR9, URZ ;  /* 0x00000009040472a4 */ /* 0x000fe2000f8e02ff */
[----:B0-----:R-:W-:-:S05]  /*0090*/  IMAD R0, R0, UR6, R3 ;  /* 0x0000000600007c24 */ /* 0x001fca000f8e0203 */
[----:B------:R-:W-:-:S04]  /*00a0*/  SHF.L.U32 R2, R0, 0x1, RZ ;  /* 0x0000000100027819 */ /* 0x000fc800000006ff */
[----:B------:R-:W-:-:S13]  /*00b0*/  ISETP.GE.U32.AND P0, PT, R2, UR4, PT ;  /* 0x0000000402007c0c */ /* 0x000fda000bf06070 */
[----:B------:R-:W-:Y:S05]  /*00c0*/  @P0 EXIT ;  /* 0x000000000000094d */ /* 0x000fea0003800000 */
[----:B------:R-:W-:Y:S01]  /*00d0*/  USHF.R.U32.HI UR4, URZ, 0x1, UR9 ;  /* 0x00000001ff047899 */ /* 0x000fe20008011609 */
[----:B------:R-:W0:Y:S01]  /*00e0*/  I2F.U32.RP R6, UR8 ;  /* 0x0000000800067d06 */ /* 0x000e220008209000 */
[----:B------:R-:W-:Y:S01]  /*00f0*/  IMAD.MOV.U32 R2, RZ, RZ, RZ ;  /* 0x000000ffff027224 */ /* 0x000fe200078e00ff */
[----:B------:R-:W1:Y:S01]  /*0100*/  LDC.64 R8, c[0x0][0x388] ;  /* 0x0000e200ff087b82 */ /* 0x000e620000000a00 */
[----:B------:R-:W2:Y:S02]  /*0110*/  LDCU.64 UR6, c[0x0][0x358] ;  /* 0x00006b00ff0677ac */ /* 0x000ea40008000a00 */
[----:B------:R-:W-:Y:S02]  /*0120*/  IADD3 R5, PT, PT, RZ, -UR4, RZ ;  /* 0x80000004ff057c10 */ /* 0x000fe4000fffe0ff */
[----:B------:R-:W-:Y:S01]  /*0130*/  ISETP.NE.U32.AND P2, PT, RZ, UR4, PT ;  /* 0x00000004ff007c0c */ /* 0x000fe2000bf45070 */
[----:B------:R-:W3:Y:S08]  /*0140*/  I2F.U32.RP R4, UR4 ;  /* 0x0000000400047d06 */ /* 0x000ef00008209000 */
[----:B0-----:R-:W-:Y:S08]  /*0150*/  MUFU.RCP R6, R6 ;  /* 0x0000000600067308 */ /* 0x001ff00000001000 */
[----:B---3--:R-:W0:Y:S02]  /*0160*/  MUFU.RCP R4, R4 ;  /* 0x0000000400047308 */ /* 0x008e240000001000 */
[----:B0-----:R-:W-:-:S06]  /*0170*/  VIADD R3, R4, 0xffffffe ;  /* 0x0ffffffe04037836 */ /* 0x001fcc0000000000 */
[----:B------:R-:W0:Y:S02]  /*0180*/  F2I.FTZ.U32.TRUNC.NTZ R3, R3 ;  /* 0x0000000300037305 */ /* 0x000e24000021f000 */
[----:B0-----:R-:W-:-:S04]  /*0190*/  IMAD R5, R5, R3, RZ ;  /* 0x0000000305057224 */ /* 0x001fc800078e02ff */
[----:B------:R-:W-:-:S06]  /*01a0*/  IMAD.HI.U32 R5, R3, R5, R2 ;  /* 0x0000000503057227 */ /* 0x000fcc00078e0002 */
[----:B------:R-:W-:-:S05]  /*01b0*/  IMAD.HI.U32 R2, R5, R0, RZ ;  /* 0x0000000005027227 */ /* 0x000fca00078e00ff */
[----:B------:R-:W-:-:S05]  /*01c0*/  IADD3 R5, PT, PT, -R2, RZ, RZ ;  /* 0x000000ff02057210 */ /* 0x000fca0007ffe1ff */
[----:B------:R-:W-:Y:S02]  /*01d0*/  IMAD R4, R5, UR4, R0 ;  /* 0x0000000405047c24 */ /* 0x000fe4000f8e0200 */
[----:B------:R-:W-:Y:S02]  /*01e0*/  VIADD R5, R6, 0xffffffe ;  /* 0x0ffffffe06057836 */ /* 0x000fe40000000000 */
[----:B------:R-:W0:Y:S01]  /*01f0*/  I2F.U32.RP R6, UR5 ;  /* 0x0000000500067d06 */ /* 0x000e220008209000 */
[----:B------:R-:W-:-:S07]  /*0200*/  ISETP.GE.U32.AND P0, PT, R4, UR4, PT ;  /* 0x0000000404007c0c */ /* 0x000fce000bf06070 */
[----:B------:R-:W3:Y:S06]  /*0210*/  F2I.FTZ.U32.TRUNC.NTZ R5, R5 ;  /* 0x0000000500057305 */ /* 0x000eec000021f000 */
[----:B------:R-:W-:Y:S01]  /*0220*/  @P0 IADD3 R4, PT, PT, R4, -UR4, RZ ;  /* 0x8000000404040c10 */ /* 0x000fe2000fffe0ff */
[----:B------:R-:W-:Y:S01]  /*0230*/  @P0 VIADD R2, R2, 0x1 ;  /* 0x0000000102020836 */ /* 0x000fe20000000000 */
[----:B0-----:R-:W0:Y:S02]  /*0240*/  MUFU.RCP R6, R6 ;  /* 0x0000000600067308 */ /* 0x001e240000001000 */
[----:B------:R-:W-:Y:S01]  /*0250*/  ISETP.GE.U32.AND P1, PT, R4, UR4, PT ;  /* 0x0000000404007c0c */ /* 0x000fe2000bf26070 */
[----:B------:R-:W-:Y:S01]  /*0260*/  HFMA2 R4, -RZ, RZ, 0, 0 ;  /* 0x00000000ff047431 */ /* 0x000fe200000001ff */
[----:B---3--:R-:W-:-:S05]  /*0270*/  IADD3 R3, PT, PT, RZ, -R5, RZ ;  /* 0x80000005ff037210 */ /* 0x008fca0007ffe0ff */
[----:B------:R-:W-:-:S06]  /*0280*/  IMAD R3, R3, UR8, RZ ;  /* 0x0000000803037c24 */ /* 0x000fcc000f8e02ff */
[----:B------:R-:W-:Y:S01]  /*0290*/  @P1 IADD3 R2, PT, PT, R2, 0x1, RZ ;  /* 0x0000000102021810 */ /* 0x000fe20007ffe0ff */
[----:B------:R-:W-:Y:S01]  /*02a0*/  IMAD.HI.U32 R5, R5, R3, R4 ;  /* 0x0000000305057227 */ /* 0x000fe200078e0004 */
[----:B------:R-:W-:Y:S02]  /*02b0*/  @!P2 LOP3.LUT R2, RZ, UR4, RZ, 0x33, !PT ;  /* 0x00000004ff02ac12 */ /* 0x000fe4000f8e33ff */
[----:B------:R-:W-:-:S03]  /*02c0*/  ISETP.NE.U32.AND P2, PT, RZ, UR8, PT ;  /* 0x00000008ff007c0c */ /* 0x000fc6000bf45070 */
[----:B------:R-:W-:-:S04]  /*02d0*/  IMAD.HI.U32 R3, R5, R2, RZ ;  /* 0x0000000205037227 */ /* 0x000fc800078e00ff */
[----:B------:R-:W-:-:S04]  /*02e0*/  IMAD.MOV R5, RZ, RZ, -R3 ;  /* 0x000000ffff057224 */ /* 0x000fc800078e0a03 */
[----:B------:R-:W-:Y:S01]  /*02f0*/  IMAD R4, R5, UR8, R2 ;  /* 0x0000000805047c24 */ /* 0x000fe2000f8e0202 */
[----:B0-----:R-:W-:-:S04]  /*0300*/  IADD3 R5, PT, PT, R6, 0xffffffe, RZ ;  /* 0x0ffffffe06057810 */ /* 0x001fc80007ffe0ff */
[C---:B------:R-:W-:Y:S02]  /*0310*/  ISETP.GE.U32.AND P0, PT, R4.reuse, UR8, PT ;  /* 0x0000000804007c0c */ /* 0x040fe4000bf06070 */
[----:B------:R-:W0:Y:S11]  /*0320*/  F2I.FTZ.U32.TRUNC.NTZ R5, R5 ;  /* 0x0000000500057305 */ /* 0x000e36000021f000 */
[----:B------:R-:W-:-:S02]  /*0330*/  @P0 IADD3 R4, PT, PT, R4, -UR8, RZ ;  /* 0x8000000804040c10 */ /* 0x000fc4000fffe0ff */
[----:B------:R-:W-:Y:S02]  /*0340*/  @P0 IADD3 R3, PT, PT, R3, 0x1, RZ ;  /* 0x0000000103030810 */ /* 0x000fe40007ffe0ff */
[----:B------:R-:W-:Y:S01]  /*0350*/  ISETP.GE.U32.AND P1, PT, R4, UR8, PT ;  /* 0x0000000804007c0c */ /* 0x000fe2000bf26070 */
[----:B0-----:R-:W-:Y:S02]  /*0360*/  IMAD.MOV R7, RZ, RZ, -R5 ;  /* 0x000000ffff077224 */ /* 0x001fe400078e0a05 */
[----:B------:R-:W-:Y:S02]  /*0370*/  IMAD.MOV.U32 R4, RZ, RZ, RZ ;  /* 0x000000ffff047224 */ /* 0x000fe400078e00ff */
[----:B------:R-:W-:-:S04]  /*0380*/  IMAD R7, R7, UR5, RZ ;  /* 0x0000000507077c24 */ /* 0x000fc8000f8e02ff */
[----:B------:R-:W-:Y:S02]  /*0390*/  IMAD.HI.U32 R4, R5, R7, R4 ;  /* 0x0000000705047227 */ /* 0x000fe400078e0004 */
[----:B------:R-:W0:Y:S02]  /*03a0*/  LDC.64 R6, c[0x0][0x380] ;  /* 0x0000e000ff067b82 */ /* 0x000e240000000a00 */
[----:B------:R-:W-:Y:S02]  /*03b0*/  @P1 IADD3 R3, PT, PT, R3, 0x1, RZ ;  /* 0x0000000103031810 */ /* 0x000fe40007ffe0ff */
[----:B------:R-:W-:Y:S02]  /*03c0*/  @!P2 LOP3.LUT R3, RZ, UR8, RZ, 0x33, !PT ;  /* 0x00000008ff03ac12 */ /* 0x000fe4000f8e33ff */
[----:B------:R-:W-:-:S03]  /*03d0*/  ISETP.NE.U32.AND P1, PT, RZ, UR5, PT ;  /* 0x00000005ff007c0c */ /* 0x000fc6000bf25070 */
[----:B------:R-:W-:-:S05]  /*03e0*/  IMAD.HI.U32 R4, R4, R3, RZ ;  /* 0x0000000304047227 */ /* 0x000fca00078e00ff */
[----:B------:R-:W-:-:S05]  /*03f0*/  IADD3 R4, PT, PT, -R4, RZ, RZ ;  /* 0x000000ff04047210 */ /* 0x000fca0007ffe1ff */
[----:B------:R-:W-:Y:S02]  /*0400*/  IMAD R10, R4, UR5, R3 ;  /* 0x00000005040a7c24 */ /* 0x000fe4000f8e0203 */
[----:B------:R-:W3:Y:S01]  /*0410*/  LDC.64 R4, c[0x0][0x390] ;  /* 0x0000e400ff047b82 */ /* 0x000ee20000000a00 */
[----:B------:R-:W-:Y:S02]  /*0420*/  IMAD.MOV R3, RZ, RZ, -R2 ;  /* 0x000000ffff037224 */ /* 0x000fe400078e0a02 */
[----:B------:R-:W-:Y:S02]  /*0430*/  ISETP.GE.U32.AND P0, PT, R10, UR5, PT ;  /* 0x000000050a007c0c */ /* 0x000fe4000bf06070 */
[----:B------:R-:W-:-:S04]  /*0440*/  IMAD R3, R3, UR4, R0 ;  /* 0x0000000403037c24 */ /* 0x000fc8000f8e0200 */
[----:B------:R-:W-:-:S05]  /*0450*/  IMAD R11, R2, UR9, R3 ;  /* 0x00000009020b7c24 */ /* 0x000fca000f8e0203 */
[----:B------:R-:W-:Y:S02]  /*0460*/  IADD3 R13, PT, PT, R11, UR4, RZ ;  /* 0x000000040b0d7c10 */ /* 0x000fe4000fffe0ff */
[----:B------:R-:W-:-:S04]  /*0470*/  @P0 IADD3 R10, PT, PT, R10, -UR5, RZ ;  /* 0x800000050a0a0c10 */ /* 0x000fc8000fffe0ff */
[----:B------:R-:W-:-:S13]  /*0480*/  ISETP.GE.U32.AND P0, PT, R10, UR5, PT ;  /* 0x000000050a007c0c */ /* 0x000fda000bf06070 */
[----:B------:R-:W-:Y:S02]  /*0490*/  @P0 IADD3 R10, PT, PT, R10, -UR5, RZ ;  /* 0x800000050a0a0c10 */ /* 0x000fe4000fffe0ff */
[----:B------:R-:W-:-:S05]  /*04a0*/  @!P1 LOP3.LUT R10, RZ, UR5, RZ, 0x33, !PT ;  /* 0x00000005ff0a9c12 */ /* 0x000fca000f8e33ff */
[----:B------:R-:W-:Y:S02]  /*04b0*/  IMAD R15, R10, UR4, R3 ;  /* 0x000000040a0f7c24 */ /* 0x000fe4000f8e0203 */
[----:B---3--:R-:W-:-:S04]  /*04c0*/  IMAD.WIDE.U32 R2, R13, 0x8, R4 ;  /* 0x000000080d027825 */ /* 0x008fc800078e0004 */
[C---:B-1----:R-:W-:Y:S01]  /*04d0*/  IMAD.WIDE.U32 R8, R15.reuse, 0x8, R8 ;  /* 0x000000080f087825 */ /* 0x042fe200078e0008 */
[----:B--2---:R-:W2:Y:S03]  /*04e0*/  LDG.E.64 R12, desc[UR6][R2.64] ;  /* 0x00000006020c7981 */ /* 0x004ea6000c1e1b00 */
[----:B0-----:R-:W-:Y:S02]  /*04f0*/  IMAD.WIDE.U32 R6, R15, 0x8, R6 ;  /* 0x000000080f067825 */ /* 0x001fe400078e0006 */
[----:B------:R-:W2:Y:S02]  /*0500*/  LDG.E.64 R8, desc[UR6][R8.64] ;  /* 0x0000000608087981 */ /* 0x000ea4000c1e1b00 */
[----:B------:R-:W-:Y:S02]  /*0510*/  IMAD.WIDE.U32 R4, R11, 0x8, R4 ;  /* 0x000000080b047825 */ /* 0x000fe400078e0004 */
[----:B------:R-:W3:Y:S04]  /*0520*/  LDG.E.64 R6, desc[UR6][R6.64] ;  /* 0x0000000606067981 */ /* 0x000ee8000c1e1b00 */
[----:B------:R-:W4:Y:S01]  /*0530*/  LDG.E.64 R10, desc[UR6][R4.64] ;  /* 0x00000006040a7981 */ /* 0x000f22000c1e1b00 */
[----:B--2---:R-:W-:-:S02]  /*0540*/  DMUL R14, R8, R12 ;  /* 0x0000000c080e7228 */ /* 0x004fc40000000000 */
[----:B---3--:R-:W-:-:S06]  /*0550*/  DMUL R12, R6, R12 ;  /* 0x0000000c060c7228 */ /* 0x008fcc0000000000 */
[-C--:B----4-:R-:W-:Y:S02]  /*0560*/  DFMA R14, R6, R10.reuse, -R14 ;  /* 0x0000000a060e722b */ /* 0x090fe4000000080e */
[----:B------:R-:W-:-:S05]  /*0570*/  DFMA R12, R8, R10, R12 ;  /* 0x0000000a080c722b */ /* 0x000fca000000000c */
[----:B------:R-:W-:Y:S04]  /*0580*/  STG.E.64 desc[UR6][R4.64], R14 ;  /* 0x0000000e04007986 */ /* 0x000fe8000c101b06 */
[----:B------:R-:W-:Y:S01]  /*0590*/  STG.E.64 desc[UR6][R2.64], R12 ;  /* 0x0000000c02007986 */ /* 0x000fe2000c101b06 */
[----:B------:R-:W-:Y:S05]  /*05a0*/  EXIT ;  /* 0x000000000000794d */ /* 0x000fea0003800000 */
.L_x_0:
[----:B------:R-:W-:-:S00]  /*05b0*/  BRA `(.L_x_0) ;  /* 0xfffffffc00fc7947 */ /* 0x000fc0000383ffff */
[----:B------:R-:W-:-:S00]  /*05c0*/  NOP ;  /* 0x0000000000007918 */ /* 0x000fc00000000000 */
        /* <DEDUP_REMOVED lines=11> */
.L_x_12:


//--------------------- .text.rope_f64            --------------------------
	.section	.text.rope_f64,"ax",@progbits
	.align	128
        .global         rope_f64
        .type           rope_f64,@function
        .size           rope_f64,(.L_x_13 - rope_f64)
        .other          rope_f64,@"STO_CUDA_ENTRY STV_DEFAULT"
rope_f64:
.text.rope_f64:
[----:B------:R-:W-:Y:S01]  /*0000*/  LDC R1, c[0x0][0x37c] ;  /* 0x0000df00ff017b82 */ /* 0x000fe20000000800 */
[----:B------:R-:W0:Y:S07]  /*0010*/  S2R R3, SR_TID.X ;  /* 0x0000000000037919 */ /* 0x000e2e0000002100 */
[----:B------:R-:W0:Y:S01]  /*0020*/  S2UR UR6, SR_CTAID.X ;  /* 0x00000000000679c3 */ /* 0x000e220000002500 */
[----:B------:R-:W1:Y:S07]  /*0030*/  LDCU.64 UR4, c[0x0][0x398] ;  /* 0x00007300ff0477ac */ /* 0x000e6e0008000a00 */
[----:B------:R-:W0:Y:S01]  /*0040*/  LDC R0, c[0x0][0x360] ;  /* 0x0000d800ff007b82 */ /* 0x000e220000000800 */
[----:B-1----:R-:W-:Y:S01]  /*0050*/  UIMAD UR4, UR5, UR4, URZ ;  /* 0x00000004050472a4 */ /* 0x002fe2000f8e02ff */
[----:B0-----:R-:W-:-:S05]  /*0060*/  IMAD R0, R0, UR6, R3 ;  /* 0x0000000600007c24 */ /* 0x001fca000f8e0203 */
[----:B------:R-:W-:-:S04]  /*0070*/  SHF.L.U32 R2, R0, 0x1, RZ ;  /* 0x0000000100027819 */ /* 0x000fc800000006ff */
[----:B------:R-:W-:-:S13]  /*0080*/  ISETP.GE.U32.AND P0, PT, R2, UR4, PT ;  /* 0x0000000402007c0c */ /* 0x000fda000bf06070 */
[----:B------:R-:W-:Y:S05]  /*0090*/  @P0 EXIT ;  /* 0x000000000000094d */ /* 0x000fea0003800000 */
[----:B------:R-:W-:Y:S01]  /*00a0*/  USHF.R.U32.HI UR4, URZ, 0x1, UR5 ;  /* 0x00000001ff047899 */ /* 0x000fe20008011605 */
[----:B------:R-:W0:Y:S01]  /*00b0*/  LDC.64 R8, c[0x0][0x388] ;  /* 0x0000e200ff087b82 */ /* 0x000e220000000a00 */
[----:B------:R-:W1:Y:S04]  /*00c0*/  LDCU UR7, c[0x0][0x3a0] ;  /* 0x00007400ff0777ac */ /* 0x000e680008000800 */
[----:B------:R-:W-:Y:S01]  /*00d0*/  IMAD R5, RZ, RZ, -UR4 ;  /* 0x80000004ff057e24 */ /* 0x000fe2000f8e02ff */
[----:B------:R-:W-:Y:S01]  /*00e0*/  ISETP.NE.U32.AND P2, PT, RZ, UR4, PT ;  /* 0x00000004ff007c0c */ /* 0x000fe2000bf45070 */
[----:B------:R-:W2:Y:S01]  /*00f0*/  LDCU.64 UR8, c[0x0][0x358] ;  /* 0x00006b00ff0877ac */ /* 0x000ea20008000a00 */
[----:B------:R-:W3:Y:S01]  /*0100*/  I2F.U32.RP R4, UR4 ;  /* 0x0000000400047d06 */ /* 0x000ee20008209000 */
[----:B------:R-:W4:Y:S01]  /*0110*/  LDC.64 R6, c[0x0][0x380] ;  /* 0x0000e000ff067b82 */ /* 0x000f220000000a00 */
[----:B-1----:R-:W-:-:S06]  /*0120*/  USHF.R.U32.HI UR6, URZ, 0x1, UR7 ;  /* 0x00000001ff067899 */ /* 0x002fcc0008011607 */
[----:B---3--:R-:W1:Y:S02]  /*0130*/  MUFU.RCP R4, R4 ;  /* 0x0000000400047308 */ /* 0x008e640000001000 */
[----:B-1----:R-:W-:-:S06]  /*0140*/  IADD3 R2, PT, PT, R4, 0xffffffe, RZ ;  /* 0x0ffffffe04027810 */ /* 0x002fcc0007ffe0ff */
[----:B------:R-:W1:Y:S08]  /*0150*/  I2F.U32.RP R4, UR6 ;  /* 0x0000000600047d06 */ /* 0x000e700008209000 */
[----:B------:R3:W5:Y:S08]  /*0160*/  F2I.FTZ.U32.TRUNC.NTZ R3, R2 ;  /* 0x0000000200037305 */ /* 0x000770000021f000 */
[----:B-1----:R-:W1:Y:S01]  /*0170*/  MUFU.RCP R4, R4 ;  /* 0x0000000400047308 */ /* 0x002e620000001000 */
[----:B---3--:R-:W-:-:S02]  /*0180*/  HFMA2 R2, -RZ, RZ, 0, 0 ;  /* 0x00000000ff027431 */ /* 0x008fc400000001ff */
[----:B-----5:R-:W-:-:S04]  /*0190*/  IMAD R5, R5, R3, RZ ;  /* 0x0000000305057224 */ /* 0x020fc800078e02ff */
[----:B------:R-:W-:-:S04]  /*01a0*/  IMAD.HI.U32 R3, R3, R5, R2 ;  /* 0x0000000503037227 */ /* 0x000fc800078e0002 */
[----:B------:R-:W-:Y:S02]  /*01b0*/  IMAD R5, RZ, RZ, -UR6 ;  /* 0x80000006ff057e24 */ /* 0x000fe4000f8e02ff */
[----:B------:R-:W-:Y:S01]  /*01c0*/  IMAD.HI.U32 R10, R3, R0, RZ ;  /* 0x00000000030a7227 */ /* 0x000fe200078e00ff */
[----:B-1----:R-:W-:-:S04]  /*01d0*/  IADD3 R2, PT, PT, R4, 0xffffffe, RZ ;  /* 0x0ffffffe04027810 */ /* 0x002fc80007ffe0ff */
[----:B------:R-:W-:-:S05]  /*01e0*/  IADD3 R3, PT, PT, -R10, RZ, RZ ;  /* 0x000000ff0a037210 */ /* 0x000fca0007ffe1ff */
[----:B------:R-:W-:-:S05]  /*01f0*/  IMAD R3, R3, UR4, R0 ;  /* 0x0000000403037c24 */ /* 0x000fca000f8e0200 */
[----:B------:R-:W-:-:S13]  /*0200*/  ISETP.GE.U32.AND P0, PT, R3, UR4, PT ;  /* 0x0000000403007c0c */ /* 0x000fda000bf06070 */
[----:B------:R-:W-:Y:S01]  /*0210*/  @P0 VIADD R3, R3, -UR4 ;  /* 0x8000000403030c36 */ /* 0x000fe20008000000 */
[----:B------:R-:W-:-:S04]  /*0220*/  @P0 IADD3 R10, PT, PT, R10, 0x1, RZ ;  /* 0x000000010a0a0810 */ /* 0x000fc80007ffe0ff */
[----:B------:R-:W-:Y:S02]  /*0230*/  ISETP.GE.U32.AND P1, PT, R3, UR4, PT ;  /* 0x0000000403007c0c */ /* 0x000fe4000bf26070 */
[----:B------:R1:W3:Y:S02]  /*0240*/  F2I.FTZ.U32.TRUNC.NTZ R3, R2 ;  /* 0x0000000200037305 */ /* 0x0002e4000021f000 */
[----:B-1----:R-:W-:-:S09]  /*0250*/  IMAD.MOV.U32 R2, RZ, RZ, RZ ;  /* 0x000000ffff027224 */ /* 0x002fd200078e00ff */
[----:B------:R-:W-:Y:S02]  /*0260*/  @P1 IADD3 R10, PT, PT, R10, 0x1, RZ ;  /* 0x000000010a0a1810 */ /* 0x000fe40007ffe0ff */
[----:B------:R-:W-:Y:S01]  /*0270*/  @!P2 LOP3.LUT R10, RZ, UR4, RZ, 0x33, !PT ;  /* 0x00000004ff0aac12 */ /* 0x000fe2000f8e33ff */
[----:B---3--:R-:W-:Y:S01]  /*0280*/  IMAD R5, R5, R3, RZ ;  /* 0x0000000305057224 */ /* 0x008fe200078e02ff */
[----:B------:R-:W-:Y:S02]  /*0290*/  ISETP.NE.U32.AND P2, PT, RZ, UR6, PT ;  /* 0x00000006ff007c0c */ /* 0x000fe4000bf45070 */
[----:B------:R-:W-:Y:S01]  /*02a0*/  IADD3 R11, PT, PT, -R10, RZ, RZ ;  /* 0x000000ff0a0b7210 */ /* 0x000fe20007ffe1ff */
[----:B------:R-:W-:-:S04]  /*02b0*/  IMAD.HI.U32 R4, R3, R5, R2 ;  /* 0x0000000503047227 */ /* 0x000fc800078e0002 */
[----:B------:R-:W-:Y:S02]  /*02c0*/  IMAD R11, R11, UR4, R0 ;  /* 0x000000040b0b7c24 */ /* 0x000fe4000f8e0200 */
[----:B------:R-:W-:Y:S02]  /*02d0*/  IMAD R3, R10, UR5, RZ ;  /* 0x000000050a037c24 */ /* 0x000fe4000f8e02ff */
[----:B------:R-:W-:Y:S02]  /*02e0*/  IMAD.HI.U32 R0, R4, R11, RZ ;  /* 0x0000000b04007227 */ /* 0x000fe400078e00ff */
[----:B------:R-:W1:Y:S02]  /*02f0*/  LDC.64 R4, c[0x0][0x390] ;  /* 0x0000e400ff047b82 */ /* 0x000e640000000a00 */
[----:B0-----:R-:W-:Y:S01]  /*0300*/  IMAD.WIDE.U32 R8, R11, 0x8, R8 ;  /* 0x000000080b087825 */ /* 0x001fe200078e0008 */
[----:B------:R-:W-:-:S03]  /*0310*/  IADD3 R2, PT, PT, -R0, RZ, RZ ;  /* 0x000000ff00027210 */ /* 0x000fc60007ffe1ff */
[----:B----4-:R-:W-:Y:S02]  /*0320*/  IMAD.WIDE.U32 R6, R11, 0x8, R6 ;  /* 0x000000080b067825 */ /* 0x010fe400078e0006 */
[----:B--2---:R-:W2:Y:S02]  /*0330*/  LDG.E.64 R8, desc[UR8][R8.64] ;  /* 0x0000000808087981 */ /* 0x004ea4000c1e1b00 */
[----:B------:R-:W-:Y:S02]  /*0340*/  IMAD R2, R2, UR6, R11 ;  /* 0x0000000602027c24 */ /* 0x000fe4000f8e020b */
[----:B------:R-:W3:Y:S03]  /*0350*/  LDG.E.64 R6, desc[UR8][R6.64] ;  /* 0x0000000806067981 */ /* 0x000ee6000c1e1b00 */
[----:B------:R-:W-:-:S13]  /*0360*/  ISETP.GE.U32.AND P0, PT, R2, UR6, PT ;  /* 0x0000000602007c0c */ /* 0x000fda000bf06070 */
[----:B------:R-:W-:Y:S02]  /*0370*/  @P0 IADD3 R2, PT, PT, R2, -UR6, RZ ;  /* 0x8000000602020c10 */ /* 0x000fe4000fffe0ff */
[----:B------:R-:W-:Y:S02]  /*0380*/  @P0 IADD3 R0, PT, PT, R0, 0x1, RZ ;  /* 0x0000000100000810 */ /* 0x000fe40007ffe0ff */
[----:B------:R-:W-:-:S13]  /*0390*/  ISETP.GE.U32.AND P1, PT, R2, UR6, PT ;  /* 0x0000000602007c0c */ /* 0x000fda000bf26070 */
[----:B------:R-:W-:Y:S01]  /*03a0*/  @P1 VIADD R0, R0, 0x1 ;  /* 0x0000000100001836 */ /* 0x000fe20000000000 */
[----:B------:R-:W-:-:S04]  /*03b0*/  @!P2 LOP3.LUT R0, RZ, UR6, RZ, 0x33, !PT ;  /* 0x00000006ff00ac12 */ /* 0x000fc8000f8e33ff */
[C---:B------:R-:W-:Y:S01]  /*03c0*/  IADD3 R2, PT, PT, -R0.reuse, RZ, RZ ;  /* 0x000000ff00027210 */ /* 0x040fe20007ffe1ff */
[----:B------:R-:W-:-:S04]  /*03d0*/  IMAD R3, R0, UR7, R3 ;  /* 0x0000000700037c24 */ /* 0x000fc8000f8e0203 */
[----:B------:R-:W-:-:S05]  /*03e0*/  IMAD R0, R2, UR6, R11 ;  /* 0x0000000602007c24 */ /* 0x000fca000f8e020b */
[----:B------:R-:W-:-:S04]  /*03f0*/  IADD3 R15, PT, PT, R0, R3, RZ ;  /* 0x00000003000f7210 */ /* 0x000fc80007ffe0ff */
[----:B------:R-:W-:-:S05]  /*0400*/  IADD3 R3, PT, PT, R15, UR6, RZ ;  /* 0x000000060f037c10 */ /* 0x000fca000fffe0ff */
[----:B-1----:R-:W-:-:S05]  /*0410*/  IMAD.WIDE.U32 R2, R3, 0x8, R4 ;  /* 0x0000000803027825 */ /* 0x002fca00078e0004 */
[----:B------:R-:W2:Y:S01]  /*0420*/  LDG.E.64 R12, desc[UR8][R2.64] ;  /* 0x00000008020c7981 */ /* 0x000ea2000c1e1b00 */
[----:B------:R-:W-:-:S05]  /*0430*/  IMAD.WIDE.U32 R4, R15, 0x8, R4 ;  /* 0x000000080f047825 */ /* 0x000fca00078e0004 */
[----:B------:R-:W4:Y:S01]  /*0440*/  LDG.E.64 R10, desc[UR8][R4.64] ;  /* 0x00000008040a7981 */ /* 0x000f22000c1e1b00 */
[-C--:B--2---:R-:W-:Y:S02]  /*0450*/  DMUL R14, R8, R12.reuse ;  /* 0x0000000c080e7228 */ /* 0x084fe40000000000 */
[----:B---3--:R-:W-:-:S06]  /*0460*/  DMUL R12, R6, R12 ;  /* 0x0000000c060c7228 */ /* 0x008fcc0000000000 */
[-C--:B----4-:R-:W-:Y:S02]  /*0470*/  DFMA R14, R6, R10.reuse, -R14 ;  /* 0x0000000a060e722b */ /* 0x090fe4000000080e */
[----:B------:R-:W-:-:S05]  /*0480*/  DFMA R12, R8, R10, R12 ;  /* 0x0000000a080c722b */ /* 0x000fca000000000c */
[----:B------:R-:W-:Y:S04]  /*0490*/  STG.E.64 desc[UR8][R4.64], R14 ;  /* 0x0000000e04007986 */ /* 0x000fe8000c101b08 */
[----:B------:R-:W-:Y:S01]  /*04a0*/  STG.E.64 desc[UR8][R2.64], R12 ;  /* 0x0000000c02007986 */ /* 0x000fe2000c101b08 */
[----:B------:R-:W-:Y:S05]  /*04b0*/  EXIT ;  /* 0x000000000000794d */ /* 0x000fea0003800000 */
.L_x_1:
        /* <DEDUP_REMOVED lines=12> */
.L_x_13:


//--------------------- .text.rope_i_f64          --------------------------
	.section	.text.rope_i_f64,"ax",@progbits
	.align	128
        .global         rope_i_f64
        .type           rope_i_f64,@function
        .size           rope_i_f64,(.L_x_14 - rope_i_f64)
        .other          rope_i_f64,@"STO_CUDA_ENTRY STV_DEFAULT"
rope_i_f64:
.text.rope_i_f64:
        /* <DEDUP_REMOVED lines=12> */
[----:B------:R-:W1:Y:S04]  /*00c0*/  LDCU.64 UR6, c[0x0][0x358] ;  /* 0x00006b00ff0677ac */ /* 0x000e680008000a00 */
[----:B------:R-:W-:Y:S01]  /*00d0*/  IMAD R5, RZ, RZ, -UR4 ;  /* 0x80000004ff057e24 */ /* 0x000fe2000f8e02ff */
[----:B------:R-:W-:Y:S02]  /*00e0*/  ISETP.NE.U32.AND P1, PT, RZ, UR4, PT ;  /* 0x00000004ff007c0c */ /* 0x000fe4000bf25070 */
[----:B------:R-:W2:Y:S08]  /*00f0*/  I2F.U32.RP R4, UR4 ;  /* 0x0000000400047d06 */ /* 0x000eb00008209000 */
[----:B--2---:R-:W2:Y:S01]  /*0100*/  MUFU.RCP R4, R4 ;  /* 0x0000000400047308 */ /* 0x004ea20000001000 */
[----:B0-----:R-:W-:-:S05]  /*0110*/  IMAD.WIDE R6, R9, 0x8, R6 ;  /* 0x0000000809067825 */ /* 0x001fca00078e0206 */
[----:B-1----:R-:W3:Y:S01]  /*0120*/  LDG.E.64 R8, desc[UR6][R6.64] ;  /* 0x0000000606087981 */ /* 0x002ee2000c1e1b00 */
[----:B--2---:R-:W-:-:S04]  /*0130*/  IADD3 R2, PT, PT, R4, 0xffffffe, RZ ;  /* 0x0ffffffe04027810 */ /* 0x004fc80007ffe0ff */
[----:B------:R0:W1:Y:S02]  /*0140*/  F2I.FTZ.U32.TRUNC.NTZ R3, R2 ;  /* 0x0000000200037305 */ /* 0x000064000021f000 */
[----:B0-----:R-:W-:Y:S02]  /*0150*/  HFMA2 R2, -RZ, RZ, 0, 0 ;  /* 0x00000000ff027431 */ /* 0x001fe400000001ff */
[----:B-1----:R-:W-:-:S04]  /*0160*/  IMAD R5, R5, R3, RZ ;  /* 0x0000000305057224 */ /* 0x002fc800078e02ff */
[----:B------:R-:W-:Y:S02]  /*0170*/  IMAD.HI.U32 R3, R3, R5, R2 ;  /* 0x0000000503037227 */ /* 0x000fe400078e0002 */
[----:B------:R-:W0:Y:S04]  /*0180*/  LDC.64 R4, c[0x0][0x388] ;  /* 0x0000e200ff047b82 */ /* 0x000e280000000a00 */
[----:B------:R-:W-:-:S04]  /*0190*/  IMAD.HI.U32 R3, R3, R0, RZ ;  /* 0x0000000003037227 */ /* 0x000fc800078e00ff */
[----:B------:R-:W-:-:S04]  /*01a0*/  IMAD.MOV R3, RZ, RZ, -R3 ;  /* 0x000000ffff037224 */ /* 0x000fc800078e0a03 */
[----:B------:R-:W-:Y:S02]  /*01b0*/  IMAD R11, R3, UR4, R0 ;  /* 0x00000004030b7c24 */ /* 0x000fe4000f8e0200 */
[----:B------:R-:W1:Y:S03]  /*01c0*/  LDC.64 R2, c[0x0][0x380] ;  /* 0x0000e000ff027b82 */ /* 0x000e660000000a00 */
[----:B------:R-:W-:-:S13]  /*01d0*/  ISETP.GE.U32.AND P0, PT, R11, UR4, PT ;  /* 0x000000040b007c0c */ /* 0x000fda000bf06070 */
[----:B------:R-:W-:-:S04]  /*01e0*/  @P0 IADD3 R11, PT, PT, R11, -UR4, RZ ;  /* 0x800000040b0b0c10 */ /* 0x000fc8000fffe0ff */
[----:B------:R-:W-:-:S13]  /*01f0*/  ISETP.GE.U32.AND P0, PT, R11, UR4, PT ;  /* 0x000000040b007c0c */ /* 0x000fda000bf06070 */
[----:B------:R-:W-:Y:S02]  /*0200*/  @P0 IADD3 R11, PT, PT, R11, -UR4, RZ ;  /* 0x800000040b0b0c10 */ /* 0x000fe4000fffe0ff */
[----:B------:R-:W-:-:S05]  /*0210*/  @!P1 LOP3.LUT R11, RZ, UR4, RZ, 0x33, !PT ;  /* 0x00000004ff0b9c12 */ /* 0x000fca000f8e33ff */
[----:B0-----:R-:W-:-:S04]  /*0220*/  IMAD.WIDE.U32 R4, R11, 0x8, R4 ;  /* 0x000000080b047825 */ /* 0x001fc800078e0004 */
[----:B-1----:R-:W-:Y:S02]  /*0230*/  IMAD.WIDE.U32 R2, R11, 0x8, R2 ;  /* 0x000000080b027825 */ /* 0x002fe400078e0002 */
[----:B------:R-:W2:Y:S04]  /*0240*/  LDG.E.64 R10, desc[UR6][R6.64+0x8] ;  /* 0x00000806060a7981 */ /* 0x000ea8000c1e1b00 */
[----:B------:R-:W2:Y:S04]  /*0250*/  LDG.E.64 R4, desc[UR6][R4.64] ;  /* 0x0000000604047981 */ /* 0x000ea8000c1e1b00 */
[----:B------:R-:W4:Y:S01]  /*0260*/  LDG.E.64 R2, desc[UR6][R2.64] ;  /* 0x0000000602027981 */ /* 0x000f22000c1e1b00 */
[----:B--2---:R-:W-:-:S02]  /*0270*/  DMUL R12, R4, R10 ;  /* 0x0000000a040c7228 */ /* 0x004fc40000000000 */
[----:B----4-:R-:W-:-:S06]  /*0280*/  DMUL R10, R2, R10 ;  /* 0x0000000a020a7228 */ /* 0x010fcc0000000000 */
[-C--:B---3--:R-:W-:Y:S02]  /*0290*/  DFMA R12, R2, R8.reuse, -R12 ;  /* 0x00000008020c722b */ /* 0x088fe4000000080c */
[----:B------:R-:W-:-:S05]  /*02a0*/  DFMA R10, R4, R8, R10 ;  /* 0x00000008040a722b */ /* 0x000fca000000000a */
[----:B------:R-:W-:Y:S04]  /*02b0*/  STG.E.64 desc[UR6][R6.64], R12 ;  /* 0x0000000c06007986 */ /* 0x000fe8000c101b06 */
[----:B------:R-:W-:Y:S01]  /*02c0*/  STG.E.64 desc[UR6][R6.64+0x8], R10 ;  /* 0x0000080a06007986 */ /* 0x000fe2000c101b06 */
[----:B------:R-:W-:Y:S05]  /*02d0*/  EXIT ;  /* 0x000000000000794d */ /* 0x000fea0003800000 */
.L_x_2:
        /* <DEDUP_REMOVED lines=10> */
.L_x_14:


//--------------------- .text.rope_thd_f32        --------------------------
	.section	.text.rope_thd_f32,"ax",@progbits
	.align	128
        .global         rope_thd_f32
        .type           rope_thd_f32,@function
        .size           rope_thd_f32,(.L_x_15 - rope_thd_f32)
        .other          rope_thd_f32,@"STO_CUDA_ENTRY STV_DEFAULT"
rope_thd_f32:
.text.rope_thd_f32:
        /* <DEDUP_REMOVED lines=15> */
[----:B------:R-:W-:Y:S01]  /*00f0*/  HFMA2 R2, -RZ, RZ, 0, 0 ;  /* 0x00000000ff027431 */ /* 0x000fe200000001ff */
[----:B------:R-:W1:Y:S01]  /*0100*/  LDC.64 R8, c[0x0][0x388] ;  /* 0x0000e200ff087b82 */ /* 0x000e620000000a00 */
[----:B------:R-:W2:Y:S02]  /*0110*/  LDCU.64 UR6, c[0x0][0x358] ;  /* 0x00006b00ff0677ac */ /* 0x000ea40008000a00 */
[----:B------:R-:W-:Y:S01]  /*0120*/  IMAD R5, RZ, RZ, -UR4 ;  /* 0x80000004ff057e24 */ /* 0x000fe2000f8e02ff */
[----:B------:R-:W-:Y:S02]  /*0130*/  ISETP.NE.U32.AND P2, PT, RZ, UR4, PT ;  /* 0x00000004ff007c0c */ /* 0x000fe4000bf45070 */
[----:B------:R-:W3:Y:S08]  /*0140*/  I2F.U32.RP R4, UR4 ;  /* 0x0000000400047d06 */ /* 0x000ef00008209000 */
[----:B0-----:R-:W-:Y:S08]  /*0150*/  MUFU.RCP R6, R6 ;  /* 0x0000000600067308 */ /* 0x001ff00000001000 */
[----:B---3--:R-:W0:Y:S02]  /*0160*/  MUFU.RCP R4, R4 ;  /* 0x0000000400047308 */ /* 0x008e240000001000 */
[----:B0-----:R-:W-:-:S06]  /*0170*/  IADD3 R3, PT, PT, R4, 0xffffffe, RZ ;  /* 0x0ffffffe04037810 */ /* 0x001fcc0007ffe0ff */
        /* <DEDUP_REMOVED lines=13> */
[----:B------:R-:W-:-:S02]  /*0250*/  ISETP.GE.U32.AND P1, PT, R4, UR4, PT ;  /* 0x0000000404007c0c */ /* 0x000fc4000bf26070 */
[----:B------:R-:W-:Y:S02]  /*0260*/  MOV R4, RZ ;  /* 0x000000ff00047202 */ /* 0x000fe40000000f00 */
[----:B---3--:R-:W-:-:S05]  /*0270*/  IADD3 R3, PT, PT, RZ, -R5, RZ ;  /* 0x80000005ff037210 */ /* 0x008fca0007ffe0ff */
[----:B------:R-:W-:-:S04]  /*0280*/  IMAD R3, R3, UR8, RZ ;  /* 0x0000000803037c24 */ /* 0x000fc8000f8e02ff */
        /* <DEDUP_REMOVED lines=10> */
[----:B------:R-:W-:Y:S01]  /*0330*/  @P0 IADD3 R4, PT, PT, R4, -UR8, RZ ;  /* 0x8000000804040c10 */ /* 0x000fe2000fffe0ff */
[----:B------:R-:W-:-:S03]  /*0340*/  @P0 VIADD R3, R3, 0x1 ;  /* 0x0000000103030836 */ /* 0x000fc60000000000 */
[----:B------:R-:W-:Y:S01]  /*0350*/  ISETP.GE.U32.AND P1, PT, R4, UR8, PT ;  /* 0x0000000804007c0c */ /* 0x000fe2000bf26070 */
[----:B------:R-:W-:Y:S01]  /*0360*/  HFMA2 R4, -RZ, RZ, 0, 0 ;  /* 0x00000000ff047431 */ /* 0x000fe200000001ff */
[----:B0-----:R-:W-:-:S05]  /*0370*/  IADD3 R7, PT, PT, RZ, -R5, RZ ;  /* 0x80000005ff077210 */ /* 0x001fca0007ffe0ff */
[----:B------:R-:W-:-:S04]  /*0380*/  IMAD R7, R7, UR5, RZ ;  /* 0x0000000507077c24 */ /* 0x000fc8000f8e02ff */
[----:B------:R-:W-:Y:S02]  /*0390*/  IMAD.HI.U32 R4, R5, R7, R4 ;  /* 0x0000000705047227 */ /* 0x000fe400078e0004 */
[----:B------:R-:W-:Y:S01]  /*03a0*/  @P1 IADD3 R3, PT, PT, R3, 0x1, RZ ;  /* 0x0000000103031810 */ /* 0x000fe20007ffe0ff */
[----:B------:R-:W0:Y:S01]  /*03b0*/  LDC.64 R6, c[0x0][0x380] ;  /* 0x0000e000ff067b82 */ /* 0x000e220000000a00 */
[----:B------:R-:W-:Y:S02]  /*03c0*/  @!P2 LOP3.LUT R3, RZ, UR8, RZ, 0x33, !PT ;  /* 0x00000008ff03ac12 */ /* 0x000fe4000f8e33ff */
[----:B------:R-:W-:-:S03]  /*03d0*/  ISETP.NE.U32.AND P1, PT, RZ, UR5, PT ;  /* 0x00000005ff007c0c */ /* 0x000fc6000bf25070 */
[----:B------:R-:W-:-:S05]  /*03e0*/  IMAD.HI.U32 R4, R4, R3, RZ ;  /* 0x0000000304047227 */ /* 0x000fca00078e00ff */
[----:B------:R-:W-:-:S05]  /*03f0*/  IADD3 R4, PT, PT, -R4, RZ, RZ ;  /* 0x000000ff04047210 */ /* 0x000fca0007ffe1ff */
[----:B------:R-:W-:Y:S01]  /*0400*/  IMAD R10, R4, UR5, R3 ;  /* 0x00000005040a7c24 */ /* 0x000fe2000f8e0203 */
[----:B------:R-:W-:Y:S01]  /*0410*/  IADD3 R3, PT, PT, -R2, RZ, RZ ;  /* 0x000000ff02037210 */ /* 0x000fe20007ffe1ff */
[----:B------:R-:W3:Y:S03]  /*0420*/  LDC.64 R4, c[0x0][0x390] ;  /* 0x0000e400ff047b82 */ /* 0x000ee60000000a00 */
[----:B------:R-:W-:Y:S01]  /*0430*/  ISETP.GE.U32.AND P0, PT, R10, UR5, PT ;  /* 0x000000050a007c0c */ /* 0x000fe2000bf06070 */
[----:B------:R-:W-:-:S04]  /*0440*/  IMAD R3, R3, UR4, R0 ;  /* 0x0000000403037c24 */ /* 0x000fc8000f8e0200 */
[----:B------:R-:W-:-:S08]  /*0450*/  IMAD R11, R2, UR9, R3 ;  /* 0x00000009020b7c24 */ /* 0x000fd0000f8e0203 */
[----:B------:R-:W-:-:S05]  /*0460*/  @P0 VIADD R10, R10, -UR5 ;  /* 0x800000050a0a0c36 */ /* 0x000fca0008000000 */
[----:B------:R-:W-:-:S13]  /*0470*/  ISETP.GE.U32.AND P0, PT, R10, UR5, PT ;  /* 0x000000050a007c0c */ /* 0x000fda000bf06070 */
[----:B------:R-:W-:Y:S02]  /*0480*/  @P0 IADD3 R10, PT, PT, R10, -UR5, RZ ;  /* 0x800000050a0a0c10 */ /* 0x000fe4000fffe0ff */
[----:B------:R-:W-:-:S05]  /*0490*/  @!P1 LOP3.LUT R10, RZ, UR5, RZ, 0x33, !PT ;  /* 0x00000005ff0a9c12 */ /* 0x000fca000f8e33ff */
[----:B------:R-:W-:Y:S01]  /*04a0*/  IMAD R13, R10, UR4, R3 ;  /* 0x000000040a0d7c24 */ /* 0x000fe2000f8e0203 */
[----:B------:R-:W-:-:S03]  /*04b0*/  IADD3 R3, PT, PT, R11, UR4, RZ ;  /* 0x000000040b037c10 */ /* 0x000fc6000fffe0ff */
[----:B-1----:R-:W-:-:S04]  /*04c0*/  IMAD.WIDE.U32 R8, R13, 0x4, R8 ;  /* 0x000000040d087825 */ /* 0x002fc800078e0008 */
[----:B---3--:R-:W-:Y:S02]  /*04d0*/  IMAD.WIDE.U32 R2, R3, 0x4, R4 ;  /* 0x0000000403027825 */ /* 0x008fe400078e0004 */
[----:B--2---:R-:W2:Y:S02]  /*04e0*/  LDG.E R8, desc[UR6][R8.64] ;  /* 0x0000000608087981 */ /* 0x004ea4000c1e1900 */
[----:B0-----:R-:W-:Y:S02]  /*04f0*/  IMAD.WIDE.U32 R6, R13, 0x4, R6 ;  /* 0x000000040d067825 */ /* 0x001fe400078e0006 */
[----:B------:R-:W2:Y:S02]  /*0500*/  LDG.E R13, desc[UR6][R2.64] ;  /* 0x00000006020d7981 */ /* 0x000ea4000c1e1900 */
[----:B------:R-:W-:Y:S02]  /*0510*/  IMAD.WIDE.U32 R4, R11, 0x4, R4 ;  /* 0x000000040b047825 */ /* 0x000fe400078e0004 */
[----:B------:R-:W3:Y:S04]  /*0520*/  LDG.E R6, desc[UR6][R6.64] ;  /* 0x0000000606067981 */ /* 0x000ee8000c1e1900 */
[----:B------:R-:W4:Y:S01]  /*0530*/  LDG.E R11, desc[UR6][R4.64] ;  /* 0x00000006040b7981 */ /* 0x000f22000c1e1900 */
[-C--:B--2---:R-:W-:Y:S01]  /*0540*/  FMUL R15, R8, R13.reuse ;  /* 0x0000000d080f7220 */ /* 0x084fe20000400000 */
[----:B---3--:R-:W-:-:S03]  /*0550*/  FMUL R13, R6, R13 ;  /* 0x0000000d060d7220 */ /* 0x008fc60000400000 */
[-C--:B----4-:R-:W-:Y:S01]  /*0560*/  FFMA R15, R6, R11.reuse, -R15 ;  /* 0x0000000b060f7223 */ /* 0x090fe2000000080f */
[----:B------:R-:W-:-:S04]  /*0570*/  FFMA R13, R8, R11, R13 ;  /* 0x0000000b080d7223 */ /* 0x000fc8000000000d */
[----:B------:R-:W-:Y:S04]  /*0580*/  STG.E desc[UR6][R4.64], R15 ;  /* 0x0000000f04007986 */ /* 0x000fe8000c101906 */
[----:B------:R-:W-:Y:S01]  /*0590*/  STG.E desc[UR6][R2.64], R13 ;  /* 0x0000000d02007986 */ /* 0x000fe2000c101906 */
[----:B------:R-:W-:Y:S05]  /*05a0*/  EXIT ;  /* 0x000000000000794d */ /* 0x000fea0003800000 */
.L_x_3:
        /* <DEDUP_REMOVED lines=13> */
.L_x_15:


//--------------------- .text.rope_f32            --------------------------
	.section	.text.rope_f32,"ax",@progbits
	.align	128
        .global         rope_f32
        .type           rope_f32,@function
        .size           rope_f32,(.L_x_16 - rope_f32)
        .other          rope_f32,@"STO_CUDA_ENTRY STV_DEFAULT"
rope_f32:
.text.rope_f32:
        /* <DEDUP_REMOVED lines=13> */
[----:B------:R-:W-:Y:S01]  /*00d0*/  IADD3 R5, PT, PT, RZ, -UR4, RZ ;  /* 0x80000004ff057c10 */ /* 0x000fe2000fffe0ff */
[----:B------:R-:W2:Y:S01]  /*00e0*/  LDCU.64 UR8, c[0x0][0x358] ;  /* 0x00006b00ff0877ac */ /* 0x000ea20008000a00 */
[----:B------:R-:W-:Y:S01]  /*00f0*/  ISETP.NE.U32.AND P2, PT, RZ, UR4, PT ;  /* 0x00000004ff007c0c */ /* 0x000fe2000bf45070 */
[----:B------:R-:W3:Y:S01]  /*0100*/  I2F.U32.RP R4, UR4 ;  /* 0x0000000400047d06 */ /* 0x000ee20008209000 */
[----:B-1----:R-:W-:-:S07]  /*0110*/  USHF.R.U32.HI UR6, URZ, 0x1, UR7 ;  /* 0x00000001ff067899 */ /* 0x002fce0008011607 */
[----:B---3--:R-:W1:Y:S01]  /*0120*/  MUFU.RCP R4, R4 ;  /* 0x0000000400047308 */ /* 0x008e620000001000 */
[----:B------:R-:W-:Y:S02]  /*0130*/  IADD3 R7, PT, PT, RZ, -UR6, RZ ;  /* 0x80000006ff077c10 */ /* 0x000fe4000fffe0ff */
[----:B-1----:R-:W-:-:S05]  /*0140*/  IADD3 R2, PT, PT, R4, 0xffffffe, RZ ;  /* 0x0ffffffe04027810 */ /* 0x002fca0007ffe0ff */
[----:B------:R-:W1:Y:S08]  /*0150*/  I2F.U32.RP R4, UR6 ;  /* 0x0000000600047d06 */ /* 0x000e700008209000 */
[----:B------:R3:W4:Y:S08]  /*0160*/  F2I.FTZ.U32.TRUNC.NTZ R3, R2 ;  /* 0x0000000200037305 */ /* 0x000730000021f000 */
[----:B-1----:R-:W1:Y:S01]  /*0170*/  MUFU.RCP R4, R4 ;  /* 0x0000000400047308 */ /* 0x002e620000001000 */
[----:B---3--:R-:W-:-:S02]  /*0180*/  HFMA2 R2, -RZ, RZ, 0, 0 ;  /* 0x00000000ff027431 */ /* 0x008fc400000001ff */
[----:B----4-:R-:W-:-:S04]  /*0190*/  IMAD R5, R5, R3, RZ ;  /* 0x0000000305057224 */ /* 0x010fc800078e02ff */
[----:B------:R-:W-:-:S06]  /*01a0*/  IMAD.HI.U32 R3, R3, R5, R2 ;  /* 0x0000000503037227 */ /* 0x000fcc00078e0002 */
        /* <DEDUP_REMOVED lines=9> */
[----:B-1----:R-:W-:-:S09]  /*0240*/  MOV R2, RZ ;  /* 0x000000ff00027202 */ /* 0x002fd20000000f00 */
[----:B------:R-:W-:Y:S01]  /*0250*/  @P1 VIADD R5, R5, 0x1 ;  /* 0x0000000105051836 */ /* 0x000fe20000000000 */
[----:B------:R-:W-:Y:S02]  /*0260*/  @!P2 LOP3.LUT R5, RZ, UR4, RZ, 0x33, !PT ;  /* 0x00000004ff05ac12 */ /* 0x000fe4000f8e33ff */
[----:B------:R-:W-:Y:S01]  /*0270*/  ISETP.NE.U32.AND P2, PT, RZ, UR6, PT ;  /* 0x00000006ff007c0c */ /* 0x000fe2000bf45070 */
[----:B---3--:R-:W-:Y:S01]  /*0280*/  IMAD R7, R7, R3, RZ ;  /* 0x0000000307077224 */ /* 0x008fe200078e02ff */
[C---:B------:R-:W-:Y:S01]  /*0290*/  IADD3 R11, PT, PT, -R5.reuse, RZ, RZ ;  /* 0x000000ff050b7210 */ /* 0x040fe20007ffe1ff */
[----:B------:R-:W-:Y:S02]  /*02a0*/  IMAD R5, R5, UR5, RZ ;  /* 0x0000000505057c24 */ /* 0x000fe4000f8e02ff */
[----:B------:R-:W-:Y:S02]  /*02b0*/  IMAD.HI.U32 R4, R3, R7, R2 ;  /* 0x0000000703047227 */ /* 0x000fe400078e0002 */
[----:B------:R-:W1:Y:S02]  /*02c0*/  LDC.64 R6, c[0x0][0x380] ;  /* 0x0000e000ff067b82 */ /* 0x000e640000000a00 */
[----:B------:R-:W-:-:S04]  /*02d0*/  IMAD R11, R11, UR4, R0 ;  /* 0x000000040b0b7c24 */ /* 0x000fc8000f8e0200 */
[----:B------:R-:W-:Y:S02]  /*02e0*/  IMAD.HI.U32 R4, R4, R11, RZ ;  /* 0x0000000b04047227 */ /* 0x000fe400078e00ff */
[----:B------:R-:W3:Y:S02]  /*02f0*/  LDC.64 R2, c[0x0][0x390] ;  /* 0x0000e400ff027b82 */ /* 0x000ee40000000a00 */
[----:B0-----:R-:W-:Y:S01]  /*0300*/  IMAD.WIDE.U32 R8, R11, 0x4, R8 ;  /* 0x000000040b087825 */ /* 0x001fe200078e0008 */
[----:B------:R-:W-:-:S05]  /*0310*/  IADD3 R0, PT, PT, -R4, RZ, RZ ;  /* 0x000000ff04007210 */ /* 0x000fca0007ffe1ff */
[----:B------:R-:W-:Y:S01]  /*0320*/  IMAD R0, R0, UR6, R11 ;  /* 0x0000000600007c24 */ /* 0x000fe2000f8e020b */
[----:B--2---:R-:W2:Y:S04]  /*0330*/  LDG.E R8, desc[UR8][R8.64] ;  /* 0x0000000808087981 */ /* 0x004ea8000c1e1900 */
[----:B------:R-:W-:Y:S01]  /*0340*/  ISETP.GE.U32.AND P0, PT, R0, UR6, PT ;  /* 0x0000000600007c0c */ /* 0x000fe2000bf06070 */
[----:B-1----:R-:W-:-:S06]  /*0350*/  IMAD.WIDE.U32 R6, R11, 0x4, R6 ;  /* 0x000000040b067825 */ /* 0x002fcc00078e0006 */
[----:B------:R-:W4:Y:S06]  /*0360*/  LDG.E R6, desc[UR8][R6.64] ;  /* 0x0000000806067981 */ /* 0x000f2c000c1e1900 */
[----:B------:R-:W-:Y:S01]  /*0370*/  @P0 IADD3 R0, PT, PT, R0, -UR6, RZ ;  /* 0x8000000600000c10 */ /* 0x000fe2000fffe0ff */
[----:B------:R-:W-:-:S03]  /*0380*/  @P0 VIADD R4, R4, 0x1 ;  /* 0x0000000104040836 */ /* 0x000fc60000000000 */
[----:B------:R-:W-:-:S13]  /*0390*/  ISETP.GE.U32.AND P1, PT, R0, UR6, PT ;  /* 0x0000000600007c0c */ /* 0x000fda000bf26070 */
[----:B------:R-:W-:Y:S02]  /*03a0*/  @P1 IADD3 R4, PT, PT, R4, 0x1, RZ ;  /* 0x0000000104041810 */ /* 0x000fe40007ffe0ff */
[----:B------:R-:W-:-:S04]  /*03b0*/  @!P2 LOP3.LUT R4, RZ, UR6, RZ, 0x33, !PT ;  /* 0x00000006ff04ac12 */ /* 0x000fc8000f8e33ff */
[C---:B------:R-:W-:Y:S01]  /*03c0*/  IADD3 R0, PT, PT, -R4.reuse, RZ, RZ ;  /* 0x000000ff04007210 */ /* 0x040fe20007ffe1ff */
[----:B------:R-:W-:-:S04]  /*03d0*/  IMAD R5, R4, UR7, R5 ;  /* 0x0000000704057c24 */ /* 0x000fc8000f8e0205 */
[----:B------:R-:W-:-:S05]  /*03e0*/  IMAD R0, R0, UR6, R11 ;  /* 0x0000000600007c24 */ /* 0x000fca000f8e020b */
[----:B------:R-:W-:-:S04]  /*03f0*/  IADD3 R13, PT, PT, R0, R5, RZ ;  /* 0x00000005000d7210 */ /* 0x000fc80007ffe0ff */
[----:B------:R-:W-:-:S05]  /*0400*/  IADD3 R5, PT, PT, R13, UR6, RZ ;  /* 0x000000060d057c10 */ /* 0x000fca000fffe0ff */
[----:B---3--:R-:W-:-:S04]  /*0410*/  IMAD.WIDE.U32 R4, R5, 0x4, R2 ;  /* 0x0000000405047825 */ /* 0x008fc800078e0002 */
[----:B------:R-:W-:Y:S02]  /*0420*/  IMAD.WIDE.U32 R2, R13, 0x4, R2 ;  /* 0x000000040d027825 */ /* 0x000fe400078e0002 */
[----:B------:R-:W2:Y:S04]  /*0430*/  LDG.E R13, desc[UR8][R4.64] ;  /* 0x00000008040d7981 */ /* 0x000ea8000c1e1900 */
[----:B------:R-:W3:Y:S01]  /*0440*/  LDG.E R11, desc[UR8][R2.64] ;  /* 0x00000008020b7981 */ /* 0x000ee2000c1e1900 */
[-C--:B--2---:R-:W-:Y:S01]  /*0450*/  FMUL R15, R8, R13.reuse ;  /* 0x0000000d080f7220 */ /* 0x084fe20000400000 */
[----:B----4-:R-:W-:-:S03]  /*0460*/  FMUL R13, R6, R13 ;  /* 0x0000000d060d7220 */ /* 0x010fc60000400000 */
[-C--:B---3--:R-:W-:Y:S01]  /*0470*/  FFMA R15, R6, R11.reuse, -R15 ;  /* 0x0000000b060f7223 */ /* 0x088fe2000000080f */
[----:B------:R-:W-:-:S04]  /*0480*/  FFMA R13, R8, R11, R13 ;  /* 0x0000000b080d7223 */ /* 0x000fc8000000000d */
[----:B------:R-:W-:Y:S04]  /*0490*/  STG.E desc[UR8][R2.64], R15 ;  /* 0x0000000f02007986 */ /* 0x000fe8000c101908 */
[----:B------:R-:W-:Y:S01]  /*04a0*/  STG.E desc[UR8][R4.64], R13 ;  /* 0x0000000d04007986 */ /* 0x000fe2000c101908 */
[----:B------:R-:W-:Y:S05]  /*04b0*/  EXIT ;  /* 0x000000000000794d */ /* 0x000fea0003800000 */
.L_x_4:
        /* <DEDUP_REMOVED lines=12> */
.L_x_16:


//--------------------- .text.rope_i_f32          --------------------------
	.section	.text.rope_i_f32,"ax",@progbits
	.align	128
        .global         rope_i_f32
        .type           rope_i_f32,@function
        .size           rope_i_f32,(.L_x_17 - rope_i_f32)
        .other          rope_i_f32,@"STO_CUDA_ENTRY STV_DEFAULT"
rope_i_f32:
.text.rope_i_f32:
        /* <DEDUP_REMOVED lines=13> */
[----:B------:R-:W-:Y:S02]  /*00d0*/  IADD3 R5, PT, PT, RZ, -UR4, RZ ;  /* 0x80000004ff057c10 */ /* 0x000fe4000fffe0ff */
[----:B------:R-:W-:Y:S01]  /*00e0*/  ISETP.NE.U32.AND P1, PT, RZ, UR4, PT ;  /* 0x00000004ff007c0c */ /* 0x000fe2000bf25070 */
[----:B------:R-:W2:Y:S08]  /*00f0*/  I2F.U32.RP R4, UR4 ;  /* 0x0000000400047d06 */ /* 0x000eb00008209000 */
[----:B--2---:R-:W2:Y:S01]  /*0100*/  MUFU.RCP R4, R4 ;  /* 0x0000000400047308 */ /* 0x004ea20000001000 */
[----:B0-----:R-:W-:-:S05]  /*0110*/  IMAD.WIDE R6, R9, 0x4, R6 ;  /* 0x0000000409067825 */ /* 0x001fca00078e0206 */
[----:B-1----:R-:W3:Y:S01]  /*0120*/  LDG.E R9, desc[UR6][R6.64] ;  /* 0x0000000606097981 */ /* 0x002ee2000c1e1900 */
[----:B--2---:R-:W-:-:S04]  /*0130*/  IADD3 R2, PT, PT, R4, 0xffffffe, RZ ;  /* 0x0ffffffe04027810 */ /* 0x004fc80007ffe0ff */
[----:B------:R0:W1:Y:S02]  /*0140*/  F2I.FTZ.U32.TRUNC.NTZ R3, R2 ;  /* 0x0000000200037305 */ /* 0x000064000021f000 */
[----:B0-----:R-:W-:Y:S02]  /*0150*/  HFMA2 R2, -RZ, RZ, 0, 0 ;  /* 0x00000000ff027431 */ /* 0x001fe400000001ff */
[----:B-1----:R-:W-:-:S04]  /*0160*/  IMAD R5, R5, R3, RZ ;  /* 0x0000000305057224 */ /* 0x002fc800078e02ff */
[----:B------:R-:W-:Y:S02]  /*0170*/  IMAD.HI.U32 R3, R3, R5, R2 ;  /* 0x0000000503037227 */ /* 0x000fe400078e0002 */
[----:B------:R-:W0:Y:S04]  /*0180*/  LDC.64 R4, c[0x0][0x388] ;  /* 0x0000e200ff047b82 */ /* 0x000e280000000a00 */
[----:B------:R-:W-:-:S05]  /*0190*/  IMAD.HI.U32 R3, R3, R0, RZ ;  /* 0x0000000003037227 */ /* 0x000fca00078e00ff */
[----:B------:R-:W-:-:S05]  /*01a0*/  IADD3 R3, PT, PT, -R3, RZ, RZ ;  /* 0x000000ff03037210 */ /* 0x000fca0007ffe1ff */
        /* <DEDUP_REMOVED lines=9> */
[----:B------:R-:W2:Y:S04]  /*0240*/  LDG.E R11, desc[UR6][R6.64+0x4] ;  /* 0x00000406060b7981 */ /* 0x000ea8000c1e1900 */
[----:B------:R-:W2:Y:S04]  /*0250*/  LDG.E R4, desc[UR6][R4.64] ;  /* 0x0000000604047981 */ /* 0x000ea8000c1e1900 */
[----:B------:R-:W4:Y:S01]  /*0260*/  LDG.E R2, desc[UR6][R2.64] ;  /* 0x0000000602027981 */ /* 0x000f22000c1e1900 */
[-C--:B--2---:R-:W-:Y:S01]  /*0270*/  FMUL R13, R4, R11.reuse ;  /* 0x0000000b040d7220 */ /* 0x084fe20000400000 */
[----:B----4-:R-:W-:-:S03]  /*0280*/  FMUL R11, R2, R11 ;  /* 0x0000000b020b7220 */ /* 0x010fc60000400000 */
[-C--:B---3--:R-:W-:Y:S01]  /*0290*/  FFMA R13, R2, R9.reuse, -R13 ;  /* 0x00000009020d7223 */ /* 0x088fe2000000080d */
[----:B------:R-:W-:-:S04]  /*02a0*/  FFMA R11, R4, R9, R11 ;  /* 0x00000009040b7223 */ /* 0x000fc8000000000b */
[----:B------:R-:W-:Y:S04]  /*02b0*/  STG.E desc[UR6][R6.64], R13 ;  /* 0x0000000d06007986 */ /* 0x000fe8000c101906 */
[----:B------:R-:W-:Y:S01]  /*02c0*/  STG.E desc[UR6][R6.64+0x4], R11 ;  /* 0x0000040b06007986 */ /* 0x000fe2000c101906 */
[----:B------:R-:W-:Y:S05]  /*02d0*/  EXIT ;  /* 0x000000000000794d */ /* 0x000fea0003800000 */
.L_x_5:
        /* <DEDUP_REMOVED lines=10> */
.L_x_17:


//--------------------- .text.rope_thd_f16        --------------------------
	.section	.text.rope_thd_f16,"ax",@progbits
	.align	128
        .global         rope_thd_f16
        .type           rope_thd_f16,@function
        .size           rope_thd_f16,(.L_x_18 - rope_thd_f16)
        .other          rope_thd_f16,@"STO_CUDA_ENTRY STV_DEFAULT"
rope_thd_f16:
.text.rope_thd_f16:
        /* <DEDUP_REMOVED lines=15> */
[----:B------:R-:W1:Y:S01]  /*00f0*/  LDC.64 R8, c[0x0][0x388] ;  /* 0x0000e200ff087b82 */ /* 0x000e620000000a00 */
[----:B------:R-:W2:Y:S03]  /*0100*/  LDCU.64 UR6, c[0x0][0x358] ;  /* 0x00006b00ff0677ac */ /* 0x000ea60008000a00 */
[----:B------:R-:W-:Y:S01]  /*0110*/  IMAD R5, RZ, RZ, -UR4 ;  /* 0x80000004ff057e24 */ /* 0x000fe2000f8e02ff */
[----:B------:R-:W-:Y:S02]  /*0120*/  ISETP.NE.U32.AND P2, PT, RZ, UR4, PT ;  /* 0x00000004ff007c0c */ /* 0x000fe4000bf45070 */
[----:B------:R-:W3:Y:S08]  /*0130*/  I2F.U32.RP R4, UR4 ;  /* 0x0000000400047d06 */ /* 0x000ef00008209000 */
[----:B0-----:R-:W-:Y:S08]  /*0140*/  MUFU.RCP R6, R6 ;  /* 0x0000000600067308 */ /* 0x001ff00000001000 */
[----:B---3--:R-:W0:Y:S02]  /*0150*/  MUFU.RCP R4, R4 ;  /* 0x0000000400047308 */ /* 0x008e240000001000 */
[----:B0-----:R-:W-:-:S06]  /*0160*/  IADD3 R2, PT, PT, R4, 0xffffffe, RZ ;  /* 0x0ffffffe04027810 */ /* 0x001fcc0007ffe0ff */
[----:B------:R0:W3:Y:S02]  /*0170*/  F2I.FTZ.U32.TRUNC.NTZ R3, R2 ;  /* 0x0000000200037305 */ /* 0x0000e4000021f000 */
[----:B0-----:R-:W-:Y:S02]  /*0180*/  HFMA2 R2, -RZ, RZ, 0, 0 ;  /* 0x00000000ff027431 */ /* 0x001fe400000001ff */
[----:B---3--:R-:W-:-:S04]  /*0190*/  IMAD R5, R5, R3, RZ ;  /* 0x0000000305057224 */ /* 0x008fc800078e02ff */
[----:B------:R-:W-:-:S04]  /*01a0*/  IMAD.HI.U32 R3, R3, R5, R2 ;  /* 0x0000000503037227 */ /* 0x000fc800078e0002 */
[----:B------:R-:W-:Y:S02]  /*01b0*/  VIADD R2, R6, 0xffffffe ;  /* 0x0ffffffe06027836 */ /* 0x000fe40000000000 */
[----:B------:R-:W-:Y:S01]  /*01c0*/  IMAD.HI.U32 R5, R3, R0, RZ ;  /* 0x0000000003057227 */ /* 0x000fe200078e00ff */
[----:B------:R-:W0:Y:S04]  /*01d0*/  I2F.U32.RP R6, UR5 ;  /* 0x0000000500067d06 */ /* 0x000e280008209000 */
[----:B------:R-:W-:-:S05]  /*01e0*/  IADD3 R3, PT, PT, RZ, -R5, RZ ;  /* 0x80000005ff037210 */ /* 0x000fca0007ffe0ff */
[----:B------:R-:W-:Y:S02]  /*01f0*/  IMAD R4, R3, UR4, R0 ;  /* 0x0000000403047c24 */ /* 0x000fe4000f8e0200 */
[----:B------:R3:W4:Y:S03]  /*0200*/  F2I.FTZ.U32.TRUNC.NTZ R3, R2 ;  /* 0x0000000200037305 */ /* 0x000726000021f000 */
[----:B------:R-:W-:-:S05]  /*0210*/  ISETP.GE.U32.AND P0, PT, R4, UR4, PT ;  /* 0x0000000404007c0c */ /* 0x000fca000bf06070 */
[----:B0-----:R-:W0:Y:S01]  /*0220*/  MUFU.RCP R6, R6 ;  /* 0x0000000600067308 */ /* 0x001e220000001000 */
[----:B---3--:R-:W-:Y:S02]  /*0230*/  MOV R2, RZ ;  /* 0x000000ff00027202 */ /* 0x008fe40000000f00 */
[----:B----4-:R-:W-:-:S05]  /*0240*/  IADD3 R7, PT, PT, RZ, -R3, RZ ;  /* 0x80000003ff077210 */ /* 0x010fca0007ffe0ff */
[----:B------:R-:W-:Y:S01]  /*0250*/  @P0 VIADD R5, R5, 0x1 ;  /* 0x0000000105050836 */ /* 0x000fe20000000000 */
[----:B------:R-:W-:Y:S01]  /*0260*/  @P0 IADD3 R4, PT, PT, R4, -UR4, RZ ;  /* 0x8000000404040c10 */ /* 0x000fe2000fffe0ff */
[----:B------:R-:W-:-:S03]  /*0270*/  IMAD R7, R7, UR8, RZ ;  /* 0x0000000807077c24 */ /* 0x000fc6000f8e02ff */
[----:B------:R-:W-:Y:S01]  /*0280*/  ISETP.GE.U32.AND P1, PT, R4, UR4, PT ;  /* 0x0000000404007c0c */ /* 0x000fe2000bf26070 */
[----:B------:R-:W-:-:S12]  /*0290*/  IMAD.HI.U32 R2, R3, R7, R2 ;  /* 0x0000000703027227 */ /* 0x000fd800078e0002 */
[----:B------:R-:W-:Y:S02]  /*02a0*/  @P1 IADD3 R5, PT, PT, R5, 0x1, RZ ;  /* 0x0000000105051810 */ /* 0x000fe40007ffe0ff */
[----:B------:R-:W-:Y:S02]  /*02b0*/  @!P2 LOP3.LUT R5, RZ, UR4, RZ, 0x33, !PT ;  /* 0x00000004ff05ac12 */ /* 0x000fe4000f8e33ff */
[----:B------:R-:W-:-:S03]  /*02c0*/  ISETP.NE.U32.AND P2, PT, RZ, UR8, PT ;  /* 0x00000008ff007c0c */ /* 0x000fc6000bf45070 */
[----:B------:R-:W-:-:S04]  /*02d0*/  IMAD.MOV.U32 R11, RZ, RZ, R5 ;  /* 0x000000ffff0b7224 */ /* 0x000fc800078e0005 */
[----:B------:R-:W-:-:S05]  /*02e0*/  IMAD.HI.U32 R4, R2, R11, RZ ;  /* 0x0000000b02047227 */ /* 0x000fca00078e00ff */
[----:B------:R-:W-:-:S05]  /*02f0*/  IADD3 R2, PT, PT, RZ, -R4, RZ ;  /* 0x80000004ff027210 */ /* 0x000fca0007ffe0ff */
[----:B------:R-:W-:Y:S01]  /*0300*/  IMAD R5, R2, UR8, R11 ;  /* 0x0000000802057c24 */ /* 0x000fe2000f8e020b */
[----:B0-----:R-:W-:Y:S02]  /*0310*/  IADD3 R2, PT, PT, R6, 0xffffffe, RZ ;  /* 0x0ffffffe06027810 */ /* 0x001fe40007ffe0ff */
[----:B------:R-:W0:Y:S02]  /*0320*/  LDC.64 R6, c[0x0][0x380] ;  /* 0x0000e000ff067b82 */ /* 0x000e240000000a00 */
[----:B------:R-:W-:Y:S01]  /*0330*/  ISETP.GE.U32.AND P0, PT, R5, UR8, PT ;  /* 0x0000000805007c0c */ /* 0x000fe2000bf06070 */
[----:B------:R3:W4:Y:S02]  /*0340*/  F2I.FTZ.U32.TRUNC.NTZ R3, R2 ;  /* 0x0000000200037305 */ /* 0x000724000021f000 */
[----:B---3--:R-:W-:-:S10]  /*0350*/  HFMA2 R2, -RZ, RZ, 0, 0 ;  /* 0x00000000ff027431 */ /* 0x008fd400000001ff */
[----:B------:R-:W-:Y:S01]  /*0360*/  @P0 VIADD R5, R5, -UR8 ;  /* 0x8000000805050c36 */ /* 0x000fe20008000000 */
[----:B------:R-:W-:-:S04]  /*0370*/  @P0 IADD3 R4, PT, PT, R4, 0x1, RZ ;  /* 0x0000000104040810 */ /* 0x000fc80007ffe0ff */
[----:B------:R-:W-:Y:S02]  /*0380*/  ISETP.GE.U32.AND P1, PT, R5, UR8, PT ;  /* 0x0000000805007c0c */ /* 0x000fe4000bf26070 */
[----:B----4-:R-:W-:-:S05]  /*0390*/  IADD3 R5, PT, PT, RZ, -R3, RZ ;  /* 0x80000003ff057210 */ /* 0x010fca0007ffe0ff */
[----:B------:R-:W-:-:S04]  /*03a0*/  IMAD R5, R5, UR5, RZ ;  /* 0x0000000505057c24 */ /* 0x000fc8000f8e02ff */
[----:B------:R-:W-:Y:S01]  /*03b0*/  IMAD.HI.U32 R2, R3, R5, R2 ;  /* 0x0000000503027227 */ /* 0x000fe200078e0002 */
[----:B------:R-:W-:-:S03]  /*03c0*/  IADD3 R5, PT, PT, RZ, -R11, RZ ;  /* 0x8000000bff057210 */ /* 0x000fc60007ffe0ff */
[----:B------:R-:W-:Y:S01]  /*03d0*/  @P1 VIADD R4, R4, 0x1 ;  /* 0x0000000104041836 */ /* 0x000fe20000000000 */
[----:B------:R-:W-:Y:S01]  /*03e0*/  @!P2 LOP3.LUT R4, RZ, UR8, RZ, 0x33, !PT ;  /* 0x00000008ff04ac12 */ /* 0x000fe2000f8e33ff */
[----:B------:R-:W-:Y:S01]  /*03f0*/  IMAD R0, R5, UR4, R0 ;  /* 0x0000000405007c24 */ /* 0x000fe2000f8e0200 */
[----:B------:R-:W-:-:S03]  /*0400*/  ISETP.NE.U32.AND P1, PT, RZ, UR5, PT ;  /* 0x00000005ff007c0c */ /* 0x000fc6000bf25070 */
[----:B------:R-:W-:-:S04]  /*0410*/  IMAD.HI.U32 R2, R2, R4, RZ ;  /* 0x0000000402027227 */ /* 0x000fc800078e00ff */
[----:B------:R-:W-:Y:S01]  /*0420*/  IMAD R11, R11, UR9, R0 ;  /* 0x000000090b0b7c24 */ /* 0x000fe2000f8e0200 */
[----:B------:R-:W-:-:S04]  /*0430*/  IADD3 R2, PT, PT, RZ, -R2, RZ ;  /* 0x80000002ff027210 */ /* 0x000fc80007ffe0ff */
[----:B------:R-:W-:Y:S01]  /*0440*/  IADD3 R5, PT, PT, R11, UR4, RZ ;  /* 0x000000040b057c10 */ /* 0x000fe2000fffe0ff */
[----:B------:R-:W-:Y:S02]  /*0450*/  IMAD R4, R2, UR5, R4 ;  /* 0x0000000502047c24 */ /* 0x000fe4000f8e0204 */
[----:B------:R-:W3:Y:S03]  /*0460*/  LDC.64 R2, c[0x0][0x390] ;  /* 0x0000e400ff027b82 */ /* 0x000ee60000000a00 */
[----:B------:R-:W-:-:S13]  /*0470*/  ISETP.GE.U32.AND P0, PT, R4, UR5, PT ;  /* 0x0000000504007c0c */ /* 0x000fda000bf06070 */
[----:B------:R-:W-:-:S05]  /*0480*/  @P0 VIADD R4, R4, -UR5 ;  /* 0x8000000504040c36 */ /* 0x000fca0008000000 */
[----:B------:R-:W-:-:S13]  /*0490*/  ISETP.GE.U32.AND P0, PT, R4, UR5, PT ;  /* 0x0000000504007c0c */ /* 0x000fda000bf06070 */
[----:B------:R-:W-:Y:S02]  /*04a0*/  @P0 IADD3 R4, PT, PT, R4, -UR5, RZ ;  /* 0x8000000504040c10 */ /* 0x000fe4000fffe0ff */
[----:B------:R-:W-:-:S05]  /*04b0*/  @!P1 LOP3.LUT R4, RZ, UR5, RZ, 0x33, !PT ;  /* 0x00000005ff049c12 */ /* 0x000fca000f8e33ff */
[----:B------:R-:W-:Y:S02]  /*04c0*/  IMAD R13, R4, UR4, R0 ;  /* 0x00000004040d7c24 */ /* 0x000fe4000f8e0200 */
[----:B---3--:R-:W-:-:S04]  /*04d0*/  IMAD.WIDE.U32 R4, R5, 0x2, R2 ;  /* 0x0000000205047825 */ /* 0x008fc800078e0002 */
[C---:B0-----:R-:W-:Y:S01]  /*04e0*/  IMAD.WIDE.U32 R6, R13.reuse, 0x2, R6 ;  /* 0x000000020d067825 */ /* 0x041fe200078e0006 */
[----:B--2---:R-:W2:Y:S03]  /*04f0*/  LDG.E.U16 R10, desc[UR6][R4.64] ;  /* 0x00000006040a7981 */ /* 0x004ea6000c1e1500 */
[----:B-1----:R-:W-:Y:S02]  /*0500*/  IMAD.WIDE.U32 R8, R13, 0x2, R8 ;  /* 0x000000020d087825 */ /* 0x002fe400078e0008 */
[----:B------:R-:W3:Y:S04]  /*0510*/  LDG.E.U16 R7, desc[UR6][R6.64] ;  /* 0x0000000606077981 */ /* 0x000ee8000c1e1500 */
[----:B------:R-:W3:Y:S01]  /*0520*/  LDG.E.U16 R8, desc[UR6][R8.64] ;  /* 0x0000000608087981 */ /* 0x000ee2000c1e1500 */
[----:B------:R-:W-:-:S05]  /*0530*/  IMAD.WIDE.U32 R2, R11, 0x2, R2 ;  /* 0x000000020b027825 */ /* 0x000fca00078e0002 */
[----:B------:R-:W4:Y:S01]  /*0540*/  LDG.E.U16 R0, desc[UR6][R2.64] ;  /* 0x0000000602007981 */ /* 0x000f22000c1e1500 */
[----:B---3--:R-:W-:-:S05]  /*0550*/  PRMT R9, R8, 0x5410, R7 ;  /* 0x0000541008097816 */ /* 0x008fca0000000007 */
[----:B--2---:R-:W-:-:S04]  /*0560*/  HMUL2 R10, R10.H0_H0, R9 ;  /* 0x000000090a0a7232 */ /* 0x004fc80000000800 */
[C-C-:B----4-:R-:W-:Y:S02]  /*0570*/  HFMA2 R7, R0.reuse.H0_H0, R7.H0_H0, -R10.reuse.H0_H0 ;  /* 0x2000000700077231 */ /* 0x150fe4000014080a */
[----:B------:R-:W-:-:S03]  /*0580*/  HFMA2 R0, R0.H0_H0, R8.H0_H0, R10.H1_H1 ;  /* 0x2000000800007231 */ /* 0x000fc6000006080a */
[----:B------:R-:W-:Y:S04]  /*0590*/  STG.E.U16 desc[UR6][R2.64], R7 ;  /* 0x0000000702007986 */ /* 0x000fe8000c101506 */
[----:B------:R-:W-:Y:S01]  /*05a0*/  STG.E.U16 desc[UR6][R4.64], R0 ;  /* 0x0000000004007986 */ /* 0x000fe2000c101506 */
[----:B------:R-:W-:Y:S05]  /*05b0*/  EXIT ;  /* 0x000000000000794d */ /* 0x000fea0003800000 */
.L_x_6:
        /* <DEDUP_REMOVED lines=12> */
.L_x_18:


//--------------------- .text.rope_f16            --------------------------
	.section	.text.rope_f16,"ax",@progbits
	.align	128
        .global         rope_f16
        .type           rope_f16,@function
        .size           rope_f16,(.L_x_19 - rope_f16)
        .other          rope_f16,@"STO_CUDA_ENTRY STV_DEFAULT"
rope_f16:
.text.rope_f16:
        /* <DEDUP_REMOVED lines=19> */
[----:B------:R-:W-:Y:S01]  /*0130*/  IMAD R7, RZ, RZ, -UR6 ;  /* 0x80000006ff077e24 */ /* 0x000fe2000f8e02ff */
[----:B-1----:R-:W-:-:S06]  /*0140*/  IADD3 R2, PT, PT, R4, 0xffffffe, RZ ;  /* 0x0ffffffe04027810 */ /* 0x002fcc0007ffe0ff */
[----:B------:R-:W1:Y:S08]  /*0150*/  I2F.U32.RP R4, UR6 ;  /* 0x0000000600047d06 */ /* 0x000e700008209000 */
[----:B------:R3:W4:Y:S08]  /*0160*/  F2I.FTZ.U32.TRUNC.NTZ R3, R2 ;  /* 0x0000000200037305 */ /* 0x000730000021f000 */
[----:B-1----:R-:W1:Y:S01]  /*0170*/  MUFU.RCP R4, R4 ;  /* 0x0000000400047308 */ /* 0x002e620000001000 */
[----:B---3--:R-:W-:-:S02]  /*0180*/  IMAD.MOV.U32 R2, RZ, RZ, RZ ;  /* 0x000000ffff027224 */ /* 0x008fc400078e00ff */
[----:B----4-:R-:W-:-:S04]  /*0190*/  IMAD R5, R5, R3, RZ ;  /* 0x0000000305057224 */ /* 0x010fc800078e02ff */
[----:B------:R-:W-:-:S06]  /*01a0*/  IMAD.HI.U32 R3, R3, R5, R2 ;  /* 0x0000000503037227 */ /* 0x000fcc00078e0002 */
[----:B------:R-:W-:-:S04]  /*01b0*/  IMAD.HI.U32 R5, R3, R0, RZ ;  /* 0x0000000003057227 */ /* 0x000fc800078e00ff */
[----:B-1----:R-:W-:Y:S01]  /*01c0*/  VIADD R2, R4, 0xffffffe ;  /* 0x0ffffffe04027836 */ /* 0x002fe20000000000 */
[----:B------:R-:W-:-:S05]  /*01d0*/  IADD3 R3, PT, PT, RZ, -R5, RZ ;  /* 0x80000005ff037210 */ /* 0x000fca0007ffe0ff */
[----:B------:R-:W-:-:S05]  /*01e0*/  IMAD R3, R3, UR4, R0 ;  /* 0x0000000403037c24 */ /* 0x000fca000f8e0200 */
[----:B------:R-:W-:-:S13]  /*01f0*/  ISETP.GE.U32.AND P0, PT, R3, UR4, PT ;  /* 0x0000000403007c0c */ /* 0x000fda000bf06070 */
[----:B------:R-:W-:Y:S02]  /*0200*/  @P0 IADD3 R3, PT, PT, R3, -UR4, RZ ;  /* 0x8000000403030c10 */ /* 0x000fe4000fffe0ff */
[----:B------:R-:W-:Y:S02]  /*0210*/  @P0 IADD3 R5, PT, PT, R5, 0x1, RZ ;  /* 0x0000000105050810 */ /* 0x000fe40007ffe0ff */
[----:B------:R-:W-:Y:S02]  /*0220*/  ISETP.GE.U32.AND P1, PT, R3, UR4, PT ;  /* 0x0000000403007c0c */ /* 0x000fe4000bf26070 */
[----:B------:R1:W3:Y:S02]  /*0230*/  F2I.FTZ.U32.TRUNC.NTZ R3, R2 ;  /* 0x0000000200037305 */ /* 0x0002e4000021f000 */
[----:B-1----:R-:W-:-:S09]  /*0240*/  HFMA2 R2, -RZ, RZ, 0, 0 ;  /* 0x00000000ff027431 */ /* 0x002fd200000001ff */
[----:B------:R-:W-:Y:S02]  /*0250*/  @P1 IADD3 R5, PT, PT, R5, 0x1, RZ ;  /* 0x0000000105051810 */ /* 0x000fe40007ffe0ff */
[----:B------:R-:W-:Y:S01]  /*0260*/  @!P2 LOP3.LUT R5, RZ, UR4, RZ, 0x33, !PT ;  /* 0x00000004ff05ac12 */ /* 0x000fe2000f8e33ff */
[----:B---3--:R-:W-:Y:S01]  /*0270*/  IMAD R7, R7, R3, RZ ;  /* 0x0000000307077224 */ /* 0x008fe200078e02ff */
[----:B------:R-:W-:Y:S02]  /*0280*/  ISETP.NE.U32.AND P2, PT, RZ, UR6, PT ;  /* 0x00000006ff007c0c */ /* 0x000fe4000bf45070 */
[----:B------:R-:W-:Y:S01]  /*0290*/  MOV R10, R5 ;  /* 0x00000005000a7202 */ /* 0x000fe20000000f00 */
[----:B------:R-:W-:Y:S02]  /*02a0*/  IMAD.HI.U32 R4, R3, R7, R2 ;  /* 0x0000000703047227 */ /* 0x000fe400078e0002 */
[----:B------:R-:W1:Y:S01]  /*02b0*/  LDC.64 R6, c[0x0][0x380] ;  /* 0x0000e000ff067b82 */ /* 0x000e620000000a00 */
[----:B------:R-:W-:-:S05]  /*02c0*/  IADD3 R5, PT, PT, RZ, -R10, RZ ;  /* 0x8000000aff057210 */ /* 0x000fca0007ffe0ff */
[----:B------:R-:W-:Y:S02]  /*02d0*/  IMAD R5, R5, UR4, R0 ;  /* 0x0000000405057c24 */ /* 0x000fe4000f8e0200 */
[----:B------:R-:W3:Y:S02]  /*02e0*/  LDC.64 R2, c[0x0][0x390] ;  /* 0x0000e400ff027b82 */ /* 0x000ee40000000a00 */
[----:B------:R-:W-:-:S04]  /*02f0*/  IMAD.HI.U32 R4, R4, R5, RZ ;  /* 0x0000000504047227 */ /* 0x000fc800078e00ff */
[----:B------:R-:W-:Y:S02]  /*0300*/  IMAD.MOV R0, RZ, RZ, -R4 ;  /* 0x000000ffff007224 */ /* 0x000fe400078e0a04 */
[----:B0-----:R-:W-:-:S04]  /*0310*/  IMAD.WIDE.U32 R8, R5, 0x2, R8 ;  /* 0x0000000205087825 */ /* 0x001fc800078e0008 */
[----:B------:R-:W-:Y:S02]  /*0320*/  IMAD R0, R0, UR6, R5 ;  /* 0x0000000600007c24 */ /* 0x000fe4000f8e0205 */
[----:B--2---:R-:W2:Y:S01]  /*0330*/  LDG.E.U16 R8, desc[UR8][R8.64] ;  /* 0x0000000808087981 */ /* 0x004ea2000c1e1500 */
[----:B-1----:R-:W-:Y:S02]  /*0340*/  IMAD.WIDE.U32 R6, R5, 0x2, R6 ;  /* 0x0000000205067825 */ /* 0x002fe400078e0006 */
[----:B------:R-:W-:-:S04]  /*0350*/  ISETP.GE.U32.AND P0, PT, R0, UR6, PT ;  /* 0x0000000600007c0c */ /* 0x000fc8000bf06070 */
[----:B------:R-:W2:Y:S09]  /*0360*/  LDG.E.U16 R7, desc[UR8][R6.64] ;  /* 0x0000000806077981 */ /* 0x000eb2000c1e1500 */
[----:B------:R-:W-:Y:S02]  /*0370*/  @P0 IADD3 R0, PT, PT, R0, -UR6, RZ ;  /* 0x8000000600000c10 */ /* 0x000fe4000fffe0ff */
[----:B------:R-:W-:-:S02]  /*0380*/  @P0 IADD3 R4, PT, PT, R4, 0x1, RZ ;  /* 0x0000000104040810 */ /* 0x000fc40007ffe0ff */
[----:B------:R-:W-:Y:S01]  /*0390*/  ISETP.GE.U32.AND P1, PT, R0, UR6, PT ;  /* 0x0000000600007c0c */ /* 0x000fe2000bf26070 */
[----:B------:R-:W-:-:S12]  /*03a0*/  IMAD R0, R10, UR5, RZ ;  /* 0x000000050a007c24 */ /* 0x000fd8000f8e02ff */
[----:B------:R-:W-:Y:S02]  /*03b0*/  @P1 IADD3 R4, PT, PT, R4, 0x1, RZ ;  /* 0x0000000104041810 */ /* 0x000fe40007ffe0ff */
[----:B------:R-:W-:-:S05]  /*03c0*/  @!P2 LOP3.LUT R4, RZ, UR6, RZ, 0x33, !PT ;  /* 0x00000006ff04ac12 */ /* 0x000fca000f8e33ff */
[----:B------:R-:W-:-:S05]  /*03d0*/  IMAD.MOV.U32 R11, RZ, RZ, R4 ;  /* 0x000000ffff0b7224 */ /* 0x000fca00078e0004 */
[----:B------:R-:W-:Y:S01]  /*03e0*/  IADD3 R4, PT, PT, RZ, -R11, RZ ;  /* 0x8000000bff047210 */ /* 0x000fe20007ffe0ff */
[----:B------:R-:W-:-:S04]  /*03f0*/  IMAD R11, R11, UR7, R0 ;  /* 0x000000070b0b7c24 */ /* 0x000fc8000f8e0200 */
[----:B------:R-:W-:-:S05]  /*0400*/  IMAD R0, R4, UR6, R5 ;  /* 0x0000000604007c24 */ /* 0x000fca000f8e0205 */
[----:B------:R-:W-:-:S04]  /*0410*/  IADD3 R11, PT, PT, R0, R11, RZ ;  /* 0x0000000b000b7210 */ /* 0x000fc80007ffe0ff */
[----:B------:R-:W-:-:S05]  /*0420*/  IADD3 R13, PT, PT, R11, UR6, RZ ;  /* 0x000000060b0d7c10 */ /* 0x000fca000fffe0ff */
[----:B---3--:R-:W-:-:S04]  /*0430*/  IMAD.WIDE.U32 R4, R13, 0x2, R2 ;  /* 0x000000020d047825 */ /* 0x008fc800078e0002 */
[----:B------:R-:W-:Y:S01]  /*0440*/  IMAD.WIDE.U32 R2, R11, 0x2, R2 ;  /* 0x000000020b027825 */ /* 0x000fe200078e0002 */
[----:B------:R-:W3:Y:S04]  /*0450*/  LDG.E.U16 R10, desc[UR8][R4.64] ;  /* 0x00000008040a7981 */ /* 0x000ee8000c1e1500 */
[----:B------:R-:W4:Y:S01]  /*0460*/  LDG.E.U16 R0, desc[UR8][R2.64] ;  /* 0x0000000802007981 */ /* 0x000f22000c1e1500 */
[----:B--2---:R-:W-:-:S05]  /*0470*/  PRMT R9, R8, 0x5410, R7 ;  /* 0x0000541008097816 */ /* 0x004fca0000000007 */
[----:B---3--:R-:W-:-:S04]  /*0480*/  HMUL2 R10, R10.H0_H0, R9 ;  /* 0x000000090a0a7232 */ /* 0x008fc80000000800 */
[C-C-:B----4-:R-:W-:Y:S02]  /*0490*/  HFMA2 R7, R0.reuse.H0_H0, R7.H0_H0, -R10.reuse.H0_H0 ;  /* 0x2000000700077231 */ /* 0x150fe4000014080a */
[----:B------:R-:W-:-:S03]  /*04a0*/  HFMA2 R0, R0.H0_H0, R8.H0_H0, R10.H1_H1 ;  /* 0x2000000800007231 */ /* 0x000fc6000006080a */
[----:B------:R-:W-:Y:S04]  /*04b0*/  STG.E.U16 desc[UR8][R2.64], R7 ;  /* 0x0000000702007986 */ /* 0x000fe8000c101508 */
[----:B------:R-:W-:Y:S01]  /*04c0*/  STG.E.U16 desc[UR8][R4.64], R0 ;  /* 0x0000000004007986 */ /* 0x000fe2000c101508 */
[----:B------:R-:W-:Y:S05]  /*04d0*/  EXIT ;  /* 0x000000000000794d */ /* 0x000fea0003800000 */
.L_x_7:
        /* <DEDUP_REMOVED lines=10> */
.L_x_19:


//--------------------- .text.rope_i_f16          --------------------------
	.section	.text.rope_i_f16,"ax",@progbits
	.align	128
        .global         rope_i_f16
        .type           rope_i_f16,@function
        .size           rope_i_f16,(.L_x_20 - rope_i_f16)
        .other          rope_i_f16,@"STO_CUDA_ENTRY STV_DEFAULT"
rope_i_f16:
.text.rope_i_f16:
        /* <DEDUP_REMOVED lines=18> */
[----:B-1----:R-:W3:Y:S01]  /*0120*/  LDG.E.U16 R8, desc[UR6][R6.64+0x2] ;  /* 0x0000020606087981 */ /* 0x002ee2000c1e1500 */
[----:B--2---:R-:W-:-:S04]  /*0130*/  IADD3 R2, PT, PT, R4, 0xffffffe, RZ ;  /* 0x0ffffffe04027810 */ /* 0x004fc80007ffe0ff */
[----:B------:R0:W1:Y:S02]  /*0140*/  F2I.FTZ.U32.TRUNC.NTZ R3, R2 ;  /* 0x0000000200037305 */ /* 0x000064000021f000 */
[----:B0-----:R-:W-:Y:S02]  /*0150*/  HFMA2 R2, -RZ, RZ, 0, 0 ;  /* 0x00000000ff027431 */ /* 0x001fe400000001ff */
[----:B-1----:R-:W-:-:S04]  /*0160*/  IMAD R5, R5, R3, RZ ;  /* 0x0000000305057224 */ /* 0x002fc800078e02ff */
[----:B------:R-:W-:Y:S02]  /*0170*/  IMAD.HI.U32 R3, R3, R5, R2 ;  /* 0x0000000503037227 */ /* 0x000fe400078e0002 */
[----:B------:R-:W0:Y:S04]  /*0180*/  LDC.64 R4, c[0x0][0x388] ;  /* 0x0000e200ff047b82 */ /* 0x000e280000000a00 */
[----:B------:R-:W-:-:S05]  /*0190*/  IMAD.HI.U32 R3, R3, R0, RZ ;  /* 0x0000000003037227 */ /* 0x000fca00078e00ff */
[----:B------:R-:W-:-:S05]  /*01a0*/  IADD3 R3, PT, PT, RZ, -R3, RZ ;  /* 0x80000003ff037210 */ /* 0x000fca0007ffe0ff */
[----:B------:R-:W-:Y:S02]  /*01b0*/  IMAD R0, R3, UR4, R0 ;  /* 0x0000000403007c24 */ /* 0x000fe4000f8e0200 */
[----:B------:R-:W1:Y:S03]  /*01c0*/  LDC.64 R2, c[0x0][0x380] ;  /* 0x0000e000ff027b82 */ /* 0x000e660000000a00 */
[----:B------:R-:W-:-:S13]  /*01d0*/  ISETP.GE.U32.AND P0, PT, R0, UR4, PT ;  /* 0x0000000400007c0c */ /* 0x000fda000bf06070 */
[----:B------:R-:W-:-:S04]  /*01e0*/  @P0 IADD3 R0, PT, PT, R0, -UR4, RZ ;  /* 0x8000000400000c10 */ /* 0x000fc8000fffe0ff */
[----:B------:R-:W-:-:S13]  /*01f0*/  ISETP.GE.U32.AND P0, PT, R0, UR4, PT ;  /* 0x0000000400007c0c */ /* 0x000fda000bf06070 */
[----:B------:R-:W-:Y:S02]  /*0200*/  @P0 IADD3 R0, PT, PT, R0, -UR4, RZ ;  /* 0x8000000400000c10 */ /* 0x000fe4000fffe0ff */
[----:B------:R-:W-:-:S05]  /*0210*/  @!P1 LOP3.LUT R0, RZ, UR4, RZ, 0x33, !PT ;  /* 0x00000004ff009c12 */ /* 0x000fca000f8e33ff */
[----:B-1----:R-:W-:-:S04]  /*0220*/  IMAD.WIDE.U32 R2, R0, 0x2, R2 ;  /* 0x0000000200027825 */ /* 0x002fc800078e0002 */
[----:B0-----:R-:W-:Y:S02]  /*0230*/  IMAD.WIDE.U32 R4, R0, 0x2, R4 ;  /* 0x0000000200047825 */ /* 0x001fe400078e0004 */
[----:B------:R-:W2:Y:S04]  /*0240*/  LDG.E.U16 R3, desc[UR6][R2.64] ;  /* 0x0000000602037981 */ /* 0x000ea8000c1e1500 */
[----:B------:R-:W2:Y:S04]  /*0250*/  LDG.E.U16 R4, desc[UR6][R4.64] ;  /* 0x0000000604047981 */ /* 0x000ea8000c1e1500 */
        /* <DEDUP_REMOVED lines=8> */
.L_x_8:
        /* <DEDUP_REMOVED lines=10> */
.L_x_20:


//--------------------- .text.rope_thd_bf16       --------------------------
	.section	.text.rope_thd_bf16,"ax",@progbits
	.align	128
        .global         rope_thd_bf16
        .type           rope_thd_bf16,@function
        .size           rope_thd_bf16,(.L_x_21 - rope_thd_bf16)
        .other          rope_thd_bf16,@"STO_CUDA_ENTRY STV_DEFAULT"
rope_thd_bf16:
.text.rope_thd_bf16:
        /* <DEDUP_REMOVED lines=86> */
[----:B--2---:R-:W-:-:S04]  /*0560*/  HMUL2.BF16_V2 R10, R10.H0_H0, R9 ;  /* 0x000000090a0a7232 */ /* 0x004fc80000200800 */
[C-C-:B----4-:R-:W-:Y:S02]  /*0570*/  HFMA2.BF16_V2 R7, R0.reuse.H0_H0, R7.H0_H0, -R10.reuse.H0_H0 ;  /* 0x2000000700077231 */ /* 0x150fe4000034080a */
[----:B------:R-:W-:-:S03]  /*0580*/  HFMA2.BF16_V2 R0, R0.H0_H0, R8.H0_H0, R10.H1_H1 ;  /* 0x2000000800007231 */ /* 0x000fc6000026080a */
[----:B------:R-:W-:Y:S04]  /*0590*/  STG.E.U16 desc[UR6][R2.64], R7 ;  /* 0x0000000702007986 */ /* 0x000fe8000c101506 */
[----:B------:R-:W-:Y:S01]  /*05a0*/  STG.E.U16 desc[UR6][R4.64], R0 ;  /* 0x0000000004007986 */ /* 0x000fe2000c101506 */
[----:B------:R-:W-:Y:S05]  /*05b0*/  EXIT ;  /* 0x000000000000794d */ /* 0x000fea0003800000 */
.L_x_9:
        /* <DEDUP_REMOVED lines=12> */
.L_x_21:


//--------------------- .text.rope_bf16           --------------------------
	.section	.text.rope_bf16,"ax",@progbits
	.align	128
        .global         rope_bf16
        .type           rope_bf16,@function
        .size           rope_bf16,(.L_x_22 - rope_bf16)
        .other          rope_bf16,@"STO_CUDA_ENTRY STV_DEFAULT"
rope_bf16:
.text.rope_bf16:
        /* <DEDUP_REMOVED lines=72> */
[----:B---3--:R-:W-:-:S04]  /*0480*/  HMUL2.BF16_V2 R10, R10.H0_H0, R9 ;  /* 0x000000090a0a7232 */ /* 0x008fc80000200800 */
[C-C-:B----4-:R-:W-:Y:S02]  /*0490*/  HFMA2.BF16_V2 R7, R0.reuse.H0_H0, R7.H0_H0, -R10.reuse.H0_H0 ;  /* 0x2000000700077231 */ /* 0x150fe4000034080a */
[----:B------:R-:W-:-:S03]  /*04a0*/  HFMA2.BF16_V2 R0, R0.H0_H0, R8.H0_H0, R10.H1_H1 ;  /* 0x2000000800007231 */ /* 0x000fc6000026080a */
[----:B------:R-:W-:Y:S04]  /*04b0*/  STG.E.U16 desc[UR8][R2.64], R7 ;  /* 0x0000000702007986 */ /* 0x000fe8000c101508 */
[----:B------:R-:W-:Y:S01]  /*04c0*/  STG.E.U16 desc[UR8][R4.64], R0 ;  /* 0x0000000004007986 */ /* 0x000fe2000c101508 */
[----:B------:R-:W-:Y:S05]  /*04d0*/  EXIT ;  /* 0x000000000000794d */ /* 0x000fea0003800000 */
.L_x_10:
        /* <DEDUP_REMOVED lines=10> */
.L_x_22:


//--------------------- .text.rope_i_bf16         --------------------------
	.section	.text.rope_i_bf16,"ax",@progbits
	.align	128
        .global         rope_i_bf16
        .type           rope_i_bf16,@function
        .size           rope_i_bf16,(.L_x_23 - rope_i_bf16)
        .other          rope_i_bf16,@"STO_CUDA_ENTRY STV_DEFAULT"
rope_i_bf16:
.text.rope_i_bf16:
        /* <DEDUP_REMOVED lines=46> */
.L_x_11:
        /* <DEDUP_REMOVED lines=10> */
.L_x_23:


//--------------------- .nv.shared.reserved.0     --------------------------
	.section	.nv.shared.reserved.0,"aw",@nobits
	.weak		__nv_reservedSMEM_offset_0_alias
	.size		__nv_reservedSMEM_offset_0_alias, 0, 64
	.other		__nv_reservedSMEM_offset_0_alias,@"STO_CUDA_RESERVED_SHARED STV_DEFAULT"
__nv_reservedSMEM_offset_0_alias:
	.zero		0
	.zero		64


//--------------------- .nv.constant0.rope_thd_f64 --------------------------
	.section	.nv.constant0.rope_thd_f64,"a",@progbits
	.sectionflags	@""
	.align	4
.nv.constant0.rope_thd_f64:
	.zero		936


//--------------------- .nv.constant0.rope_f64    --------------------------
	.section	.nv.constant0.rope_f64,"a",@progbits
	.sectionflags	@""
	.align	4
.nv.constant0.rope_f64:
	.zero		932


//--------------------- .nv.constant0.rope_i_f64  --------------------------
	.section	.nv.constant0.rope_i_f64,"a",@progbits
	.sectionflags	@""
	.align	4
.nv.constant0.rope_i_f64:
	.zero		928


//--------------------- .nv.constant0.rope_thd_f32 --------------------------
	.section	.nv.constant0.rope_thd_f32,"a",@progbits
	.sectionflags	@""
	.align	4
.nv.constant0.rope_thd_f32:
	.zero		936


//--------------------- .nv.constant0.rope_f32    --------------------------
	.section	.nv.constant0.rope_f32,"a",@progbits
	.sectionflags	@""
	.align	4
.nv.constant0.rope_f32:
	.zero		932


//--------------------- .nv.constant0.rope_i_f32  --------------------------
	.section	.nv.constant0.rope_i_f32,"a",@progbits
	.sectionflags	@""
	.align	4
.nv.constant0.rope_i_f32:
	.zero		928


//--------------------- .nv.constant0.rope_thd_f16 --------------------------
	.section	.nv.constant0.rope_thd_f16,"a",@progbits
	.sectionflags	@""
	.align	4
.nv.constant0.rope_thd_f16:
	.zero		936


//--------------------- .nv.constant0.rope_f16    --------------------------
	.section	.nv.constant0.rope_f16,"a",@progbits
	.sectionflags	@""
	.align	4
.nv.constant0.rope_f16:
	.zero		932


//--------------------- .nv.constant0.rope_i_f16  --------------------------
	.section	.nv.constant0.rope_i_f16,"a",@progbits
	.sectionflags	@""
	.align	4
.nv.constant0.rope_i_f16:
	.zero		928


//--------------------- .nv.constant0.rope_thd_bf16 --------------------------
	.section	.nv.constant0.rope_thd_bf16,"a",@progbits
	.sectionflags	@""
	.align	4
.nv.constant0.rope_thd_bf16:
	.zero		936


//--------------------- .nv.constant0.rope_bf16   --------------------------
	.section	.nv.constant0.rope_bf16,"a",@progbits
	.sectionflags	@""
	.align	4
.nv.constant0.rope_bf16:
	.zero		932


//--------------------- .nv.constant0.rope_i_bf16 --------------------------
	.section	.nv.constant0.rope_i_bf16,"a",@progbits
	.sectionflags	@""
	.align	4
.nv.constant0.rope_i_bf16:
	.zero		928


//--------------------- SYMBOLS --------------------------

	.type		.nv.reservedSmem.offset0,@object
	.size		.nv.reservedSmem.offset0,0x4
